// auto-generated by cutlass_sweep.sparse_gemm — config: {"arch": "sm_100", "cluster_m": 2, "cluster_n": 1, "dtype": "fp16", "tile_k": 128, "tile_m": 256, "tile_n": 64}
#include "cutlass/cutlass.h"
#include "cutlass/gemm/collective/collective_builder.hpp"
#include "cutlass/gemm/device/gemm_universal_adapter.h"
#include "cutlass/gemm/kernel/gemm_universal.hpp"
#include "cutlass/epilogue/collective/collective_builder.hpp"

using Elem = cutlass::half_t;
using Acc  = float;
using TileShape    = cute::Shape<cute::_256, cute::_64, cute::_128>;
using ClusterShape = cute::Shape<cute::_2, cute::_1, cute::_1>;

using CollectiveEpilogue = typename cutlass::epilogue::collective::CollectiveBuilder<
    cutlass::arch::Sm100, cutlass::arch::OpClassSparseTensorOp,
    TileShape, ClusterShape,
    cutlass::epilogue::collective::EpilogueTileAuto,
    Acc, Acc,
    Acc, cutlass::layout::ColumnMajor, 128 / cutlass::sizeof_bits<Acc>::value,
    Acc, cutlass::layout::ColumnMajor, 128 / cutlass::sizeof_bits<Acc>::value,
    cutlass::epilogue::TmaWarpSpecialized2Sm
  >::CollectiveOp;

using CollectiveMainloop = typename cutlass::gemm::collective::CollectiveBuilder<
    cutlass::arch::Sm100, cutlass::arch::OpClassSparseTensorOp,
    Elem, cutlass::layout::RowMajor, 2 * 128 / cutlass::sizeof_bits<Elem>::value,
    Elem, cutlass::layout::ColumnMajor, 128 / cutlass::sizeof_bits<Elem>::value,
    Acc,
    TileShape, ClusterShape,
    cutlass::gemm::collective::StageCountAutoCarveoutEpi<CollectiveEpilogue>,
    cutlass::gemm::KernelSparseTmaWarpSpecialized2SmSm100
  >::CollectiveOp;

using GemmKernel = cutlass::gemm::kernel::GemmUniversal<
    cute::Shape<int,int,int,int>,
    CollectiveMainloop,
    CollectiveEpilogue
>;
using Gemm = cutlass::gemm::device::GemmUniversalAdapter<GemmKernel>;

auto* _anchor = &cutlass::device_kernel<GemmKernel>;


// ===== COMPILED SASS (sm_100a) =====

	.target	sm_100a

	.elftype	@"ET_EXEC"


//--------------------- .note.nv.tkinfo           --------------------------
	.section	.note.nv.tkinfo,"",@"SHT_NOTE"
	.sectionflags	@"SHF_NOTE_NV_TKINFO"
	.tkinfo
        /*0018*/ 	.word	0x00000002
        /*0030*/ 	.string	""
        /*0030*/ 	.string	"ptxas"
        /*0030*/ 	.string	"Cuda compilation tools, release 13.0, V13.0.88"
        /*0030*/ 	.string	"Build cuda_13.0.r13.0/compiler.36424714_0"
        /*0030*/ 	.string	"-arch sm_100a -m 64 "



//--------------------- .note.nv.cuinfo           --------------------------
	.section	.note.nv.cuinfo,"",@"SHT_NOTE"
	.sectionflags	@"SHF_NOTE_NV_CUINFO"
        /*0018*/ 	.short	0x0002
        /*001a*/ 	.short	0x0064
        /*001c*/ 	.short	0x0082
	.zero		2


//--------------------- .nv.info                  --------------------------
	.section	.nv.info,"",@"SHT_CUDA_INFO"
	.align	4


	//----- nvinfo : EIATTR_REGCOUNT
	.align		4
        /*0000*/ 	.byte	0x04, 0x2f
        /*0002*/ 	.short	(.L_19 - .L_18)
	.align		4
.L_18:
        /*0004*/ 	.word	index@(_ZN7cutlass13device_kernelINS_4gemm6kernel13GemmUniversalIN4cute5tupleIJiiiiEEENS1_10collective13CollectiveMmaINS1_41MainloopSm100TmaUmmaWarpSpecializedSparseILi7ELi2ELi2ENS5_IJNS4_1CILi2EEENSA_ILi1EEESC_EEEEENS5_IJNSA_ILi256EEENSA_ILi64EEENSA_ILi128EEEEEENS_6half_tENS5_IJNS4_6LayoutINS5_IJiNS5_IJSB_iEEEiEEENS5_IJlNS5_IJSC_SB_EEElEEEEENSK_INS5_IJNS5_IJNS5_IJNSA_ILi8EEESB_SQ_EEEiEEENS5_IJNS5_IJNSA_ILi16EEESB_NSA_ILi4EEEEEEiEEEiEEENS5_IJNS5_IJNS5_IJSH_ST_NSA_ILi2048EEEEEENSA_ILi16384EEEEEENS5_IJNS5_IJSC_NSA_ILi1024EEENSA_ILi32EEEEEElEEElEEEEEEEESJ_NS5_IJlSC_lEEENS4_8TiledMMAINS4_8MMA_AtomIJNS4_33SM100_MMA_F16BF16_2x1SM_SS_SPARSEISJ_SJ_fLi256ELi64ELNS4_4UMMA5MajorE0ELS1E_0ELNS1D_7ScaleInE0ELS1F_0EEEEEENSK_INS5_IJSC_SC_SC_EEENS5_IJNSA_ILi0EEES1J_S1J_EEEEENS5_IJNS4_10UnderscoreES1M_S1M_EEEEENS4_18SM100_TMA_2SM_LOADENS4_14ComposedLayoutINS4_7SwizzleILi3ELi4ELi3EEENS4_25smem_sparse_ptr_flag_bitsILi2ELi16EEENSK_INS5_IJNS5_IJSC_SQ_EEENS5_IJSB_SG_EEEEEENS5_IJNS5_IJS1J_SH_EEESN_EEEEEEEvNS4_8identityES1P_NS1Q_IS1S_NS4_18smem_ptr_flag_bitsILi16EEENSK_INS5_IJSQ_SG_EEENS5_IJSG_SC_EEEEEEEvS22_EENS_8epilogue10collective18CollectiveEpilogueINS2A_23Sm100TmaWarpSpecializedILi4ELi2ELi16ELb1ELb0EEEJNS5_IJSH_SG_SH_EEENS5_IJNSK_ISH_SC_EENSK_IST_SC_EEEEEfNS5_IJSC_llEEEfS2J_NS2A_6fusion15FusionCallbacksIS2E_NS2K_17LinearCombinationIffffLNS_15FloatRoundStyleE2EEES2F_S2I_JEEENS4_5SM1004TMEM4LOAD26SM100_TMEM_LOAD_32dp32b16xENS4_13SM90_TMA_LOADENS1Q_INS1R_ILi2ELi5ELi2EEENS23_ILi32EEENSK_INS5_IJS13_SU_EEENS5_IJSC_S13_EEEEEEENS4_39AutoVectorizingCopyWithAssumedAlignmentILi128EEENS4_14SM90_TMA_STOREES30_S32_S32_EEEvvEEEEvNT_6ParamsE)
        /*0008*/ 	.word	0x00000055


	//----- nvinfo : EIATTR_FRAME_SIZE
	.align		4
.L_19:
        /*000c*/ 	.byte	0x04, 0x11
        /*000e*/ 	.short	(.L_21 - .L_20)
	.align		4
.L_20:
        /*0010*/ 	.word	index@($__internal_2_$__cuda_sm10x_tcgen05_guardrail_trap_unallocated_columns_being_dealloced)
        /*0014*/ 	.word	0x00000000


	//----- nvinfo : EIATTR_FRAME_SIZE
	.align		4
.L_21:
        /*0018*/ 	.byte	0x04, 0x11
        /*001a*/ 	.short	(.L_23 - .L_22)
	.align		4
.L_22:
        /*001c*/ 	.word	index@($__internal_1_$__cuda_sm10x_tcgen05_guardrail_trap_phase_invalid_during_alloc)
        /*0020*/ 	.word	0x00000000


	//----- nvinfo : EIATTR_FRAME_SIZE
	.align		4
.L_23:
        /*0024*/ 	.byte	0x04, 0x11
        /*0026*/ 	.short	(.L_25 - .L_24)
	.align		4
.L_24:
        /*0028*/ 	.word	index@($__internal_0_$__cuda_sm10x_tcgen05_guardrail_trap_col_being_dealloced_not_returned_by_alloc)
        /*002c*/ 	.word	0x00000000


	//----- nvinfo : EIATTR_FRAME_SIZE
	.align		4
.L_25:
        /*0030*/ 	.byte	0x04, 0x11
        /*0032*/ 	.short	(.L_27 - .L_26)
	.align		4
.L_26:
        /*0034*/ 	.word	index@(_ZN7cutlass13device_kernelINS_4gemm6kernel13GemmUniversalIN4cute5tupleIJiiiiEEENS1_10collective13CollectiveMmaINS1_41MainloopSm100TmaUmmaWarpSpecializedSparseILi7ELi2ELi2ENS5_IJNS4_1CILi2EEENSA_ILi1EEESC_EEEEENS5_IJNSA_ILi256EEENSA_ILi64EEENSA_ILi128EEEEEENS_6half_tENS5_IJNS4_6LayoutINS5_IJiNS5_IJSB_iEEEiEEENS5_IJlNS5_IJSC_SB_EEElEEEEENSK_INS5_IJNS5_IJNS5_IJNSA_ILi8EEESB_SQ_EEEiEEENS5_IJNS5_IJNSA_ILi16EEESB_NSA_ILi4EEEEEEiEEEiEEENS5_IJNS5_IJNS5_IJSH_ST_NSA_ILi2048EEEEEENSA_ILi16384EEEEEENS5_IJNS5_IJSC_NSA_ILi1024EEENSA_ILi32EEEEEElEEElEEEEEEEESJ_NS5_IJlSC_lEEENS4_8TiledMMAINS4_8MMA_AtomIJNS4_33SM100_MMA_F16BF16_2x1SM_SS_SPARSEISJ_SJ_fLi256ELi64ELNS4_4UMMA5MajorE0ELS1E_0ELNS1D_7ScaleInE0ELS1F_0EEEEEENSK_INS5_IJSC_SC_SC_EEENS5_IJNSA_ILi0EEES1J_S1J_EEEEENS5_IJNS4_10UnderscoreES1M_S1M_EEEEENS4_18SM100_TMA_2SM_LOADENS4_14ComposedLayoutINS4_7SwizzleILi3ELi4ELi3EEENS4_25smem_sparse_ptr_flag_bitsILi2ELi16EEENSK_INS5_IJNS5_IJSC_SQ_EEENS5_IJSB_SG_EEEEEENS5_IJNS5_IJS1J_SH_EEESN_EEEEEEEvNS4_8identityES1P_NS1Q_IS1S_NS4_18smem_ptr_flag_bitsILi16EEENSK_INS5_IJSQ_SG_EEENS5_IJSG_SC_EEEEEEEvS22_EENS_8epilogue10collective18CollectiveEpilogueINS2A_23Sm100TmaWarpSpecializedILi4ELi2ELi16ELb1ELb0EEEJNS5_IJSH_SG_SH_EEENS5_IJNSK_ISH_SC_EENSK_IST_SC_EEEEEfNS5_IJSC_llEEEfS2J_NS2A_6fusion15FusionCallbacksIS2E_NS2K_17LinearCombinationIffffLNS_15FloatRoundStyleE2EEES2F_S2I_JEEENS4_5SM1004TMEM4LOAD26SM100_TMEM_LOAD_32dp32b16xENS4_13SM90_TMA_LOADENS1Q_INS1R_ILi2ELi5ELi2EEENS23_ILi32EEENSK_INS5_IJS13_SU_EEENS5_IJSC_S13_EEEEEEENS4_39AutoVectorizingCopyWithAssumedAlignmentILi128EEENS4_14SM90_TMA_STOREES30_S32_S32_EEEvvEEEEvNT_6ParamsE)
        /*0038*/ 	.word	0x00000000


	//----- nvinfo : EIATTR_MIN_STACK_SIZE
	.align		4
.L_27:
        /*003c*/ 	.byte	0x04, 0x12
        /*003e*/ 	.short	(.L_29 - .L_28)
	.align		4
.L_28:
        /*0040*/ 	.word	index@(_ZN7cutlass13device_kernelINS_4gemm6kernel13GemmUniversalIN4cute5tupleIJiiiiEEENS1_10collective13CollectiveMmaINS1_41MainloopSm100TmaUmmaWarpSpecializedSparseILi7ELi2ELi2ENS5_IJNS4_1CILi2EEENSA_ILi1EEESC_EEEEENS5_IJNSA_ILi256EEENSA_ILi64EEENSA_ILi128EEEEEENS_6half_tENS5_IJNS4_6LayoutINS5_IJiNS5_IJSB_iEEEiEEENS5_IJlNS5_IJSC_SB_EEElEEEEENSK_INS5_IJNS5_IJNS5_IJNSA_ILi8EEESB_SQ_EEEiEEENS5_IJNS5_IJNSA_ILi16EEESB_NSA_ILi4EEEEEEiEEEiEEENS5_IJNS5_IJNS5_IJSH_ST_NSA_ILi2048EEEEEENSA_ILi16384EEEEEENS5_IJNS5_IJSC_NSA_ILi1024EEENSA_ILi32EEEEEElEEElEEEEEEEESJ_NS5_IJlSC_lEEENS4_8TiledMMAINS4_8MMA_AtomIJNS4_33SM100_MMA_F16BF16_2x1SM_SS_SPARSEISJ_SJ_fLi256ELi64ELNS4_4UMMA5MajorE0ELS1E_0ELNS1D_7ScaleInE0ELS1F_0EEEEEENSK_INS5_IJSC_SC_SC_EEENS5_IJNSA_ILi0EEES1J_S1J_EEEEENS5_IJNS4_10UnderscoreES1M_S1M_EEEEENS4_18SM100_TMA_2SM_LOADENS4_14ComposedLayoutINS4_7SwizzleILi3ELi4ELi3EEENS4_25smem_sparse_ptr_flag_bitsILi2ELi16EEENSK_INS5_IJNS5_IJSC_SQ_EEENS5_IJSB_SG_EEEEEENS5_IJNS5_IJS1J_SH_EEESN_EEEEEEEvNS4_8identityES1P_NS1Q_IS1S_NS4_18smem_ptr_flag_bitsILi16EEENSK_INS5_IJSQ_SG_EEENS5_IJSG_SC_EEEEEEEvS22_EENS_8epilogue10collective18CollectiveEpilogueINS2A_23Sm100TmaWarpSpecializedILi4ELi2ELi16ELb1ELb0EEEJNS5_IJSH_SG_SH_EEENS5_IJNSK_ISH_SC_EENSK_IST_SC_EEEEEfNS5_IJSC_llEEEfS2J_NS2A_6fusion15FusionCallbacksIS2E_NS2K_17LinearCombinationIffffLNS_15FloatRoundStyleE2EEES2F_S2I_JEEENS4_5SM1004TMEM4LOAD26SM100_TMEM_LOAD_32dp32b16xENS4_13SM90_TMA_LOADENS1Q_INS1R_ILi2ELi5ELi2EEENS23_ILi32EEENSK_INS5_IJS13_SU_EEENS5_IJSC_S13_EEEEEEENS4_39AutoVectorizingCopyWithAssumedAlignmentILi128EEENS4_14SM90_TMA_STOREES30_S32_S32_EEEvvEEEEvNT_6ParamsE)
        /*0044*/ 	.word	0x00000000
.L_29:


//--------------------- .nv.compat                --------------------------
	.section	.nv.compat,"",@"SHT_CUDA_COMPAT_INFO"
	.align	4
        /*0000*/ 	.byte	0x02, 0x09, 0x01, 0x00, 0x02, 0x02, 0x02, 0x00, 0x02, 0x05, 0x05, 0x00, 0x03, 0x07, 0x01, 0x01
        /*0010*/ 	.byte	0x02, 0x03, 0x01, 0x00, 0x02, 0x06, 0x01, 0x00, 0x04, 0x0b, 0x08, 0x00, 0x09, 0x00, 0x00, 0x00
        /*0020*/ 	.byte	0x00, 0x00, 0x00, 0x00


//--------------------- .nv.info._ZN7cutlass13device_kernelINS_4gemm6kernel13GemmUniversalIN4cute5tupleIJiiiiEEENS1_10collective13CollectiveMmaINS1_41MainloopSm100TmaUmmaWarpSpecializedSparseILi7ELi2ELi2ENS5_IJNS4_1CILi2EEENSA_ILi1EEESC_EEEEENS5_IJNSA_ILi256EEENSA_ILi64EEENSA_ILi128EEEEEENS_6half_tENS5_IJNS4_6LayoutINS5_IJiNS5_IJSB_iEEEiEEENS5_IJlNS5_IJSC_SB_EEElEEEEENSK_INS5_IJNS5_IJNS5_IJNSA_ILi8EEESB_SQ_EEEiEEENS5_IJNS5_IJNSA_ILi16EEESB_NSA_ILi4EEEEEEiEEEiEEENS5_IJNS5_IJNS5_IJSH_ST_NSA_ILi2048EEEEEENSA_ILi16384EEEEEENS5_IJNS5_IJSC_NSA_ILi1024EEENSA_ILi32EEEEEElEEElEEEEEEEESJ_NS5_IJlSC_lEEENS4_8TiledMMAINS4_8MMA_AtomIJNS4_33SM100_MMA_F16BF16_2x1SM_SS_SPARSEISJ_SJ_fLi256ELi64ELNS4_4UMMA5MajorE0ELS1E_0ELNS1D_7ScaleInE0ELS1F_0EEEEEENSK_INS5_IJSC_SC_SC_EEENS5_IJNSA_ILi0EEES1J_S1J_EEEEENS5_IJNS4_10UnderscoreES1M_S1M_EEEEENS4_18SM100_TMA_2SM_LOADENS4_14ComposedLayoutINS4_7SwizzleILi3ELi4ELi3EEENS4_25smem_sparse_ptr_flag_bitsILi2ELi16EEENSK_INS5_IJNS5_IJSC_SQ_EEENS5_IJSB_SG_EEEEEENS5_IJNS5_IJS1J_SH_EEESN_EEEEEEEvNS4_8identityES1P_NS1Q_IS1S_NS4_18smem_ptr_flag_bitsILi16EEENSK_INS5_IJSQ_SG_EEENS5_IJSG_SC_EEEEEEEvS22_EENS_8epilogue10collective18CollectiveEpilogueINS2A_23Sm100TmaWarpSpecializedILi4ELi2ELi16ELb1ELb0EEEJNS5_IJSH_SG_SH_EEENS5_IJNSK_ISH_SC_EENSK_IST_SC_EEEEEfNS5_IJSC_llEEEfS2J_NS2A_6fusion15FusionCallbacksIS2E_NS2K_17LinearCombinationIffffLNS_15FloatRoundStyleE2EEES2F_S2I_JEEENS4_5SM1004TMEM4LOAD26SM100_TMEM_LOAD_32dp32b16xENS4_13SM90_TMA_LOADENS1Q_INS1R_ILi2ELi5ELi2EEENS23_ILi32EEENSK_INS5_IJS13_SU_EEENS5_IJSC_S13_EEEEEEENS4_39AutoVectorizingCopyWithAssumedAlignmentILi128EEENS4_14SM90_TMA_STOREES30_S32_S32_EEEvvEEEEvNT_6ParamsE --------------------------
	.section	.nv.info._ZN7cutlass13device_kernelINS_4gemm6kernel13GemmUniversalIN4cute5tupleIJiiiiEEENS1_10collective13CollectiveMmaINS1_41MainloopSm100TmaUmmaWarpSpecializedSparseILi7ELi2ELi2ENS5_IJNS4_1CILi2EEENSA_ILi1EEESC_EEEEENS5_IJNSA_ILi256EEENSA_ILi64EEENSA_ILi128EEEEEENS_6half_tENS5_IJNS4_6LayoutINS5_IJiNS5_IJSB_iEEEiEEENS5_IJlNS5_IJSC_SB_EEElEEEEENSK_INS5_IJNS5_IJNS5_IJNSA_ILi8EEESB_SQ_EEEiEEENS5_IJNS5_IJNSA_ILi16EEESB_NSA_ILi4EEEEEEiEEEiEEENS5_IJNS5_IJNS5_IJSH_ST_NSA_ILi2048EEEEEENSA_ILi16384EEEEEENS5_IJNS5_IJSC_NSA_ILi1024EEENSA_ILi32EEEEEElEEElEEEEEEEESJ_NS5_IJlSC_lEEENS4_8TiledMMAINS4_8MMA_AtomIJNS4_33SM100_MMA_F16BF16_2x1SM_SS_SPARSEISJ_SJ_fLi256ELi64ELNS4_4UMMA5MajorE0ELS1E_0ELNS1D_7ScaleInE0ELS1F_0EEEEEENSK_INS5_IJSC_SC_SC_EEENS5_IJNSA_ILi0EEES1J_S1J_EEEEENS5_IJNS4_10UnderscoreES1M_S1M_EEEEENS4_18SM100_TMA_2SM_LOADENS4_14ComposedLayoutINS4_7SwizzleILi3ELi4ELi3EEENS4_25smem_sparse_ptr_flag_bitsILi2ELi16EEENSK_INS5_IJNS5_IJSC_SQ_EEENS5_IJSB_SG_EEEEEENS5_IJNS5_IJS1J_SH_EEESN_EEEEEEEvNS4_8identityES1P_NS1Q_IS1S_NS4_18smem_ptr_flag_bitsILi16EEENSK_INS5_IJSQ_SG_EEENS5_IJSG_SC_EEEEEEEvS22_EENS_8epilogue10collective18CollectiveEpilogueINS2A_23Sm100TmaWarpSpecializedILi4ELi2ELi16ELb1ELb0EEEJNS5_IJSH_SG_SH_EEENS5_IJNSK_ISH_SC_EENSK_IST_SC_EEEEEfNS5_IJSC_llEEEfS2J_NS2A_6fusion15FusionCallbacksIS2E_NS2K_17LinearCombinationIffffLNS_15FloatRoundStyleE2EEES2F_S2I_JEEENS4_5SM1004TMEM4LOAD26SM100_TMEM_LOAD_32dp32b16xENS4_13SM90_TMA_LOADENS1Q_INS1R_ILi2ELi5ELi2EEENS23_ILi32EEENSK_INS5_IJS13_SU_EEENS5_IJSC_S13_EEEEEEENS4_39AutoVectorizingCopyWithAssumedAlignmentILi128EEENS4_14SM90_TMA_STOREES30_S32_S32_EEEvvEEEEvNT_6ParamsE,"",@"SHT_CUDA_INFO"
	.sectionflags	@""
	.align	4


	//----- nvinfo : EIATTR_CUDA_API_VERSION
	.align		4
        /*0000*/ 	.byte	0x04, 0x37
        /*0002*/ 	.short	(.L_31 - .L_30)
.L_30:
        /*0004*/ 	.word	0x00000082


	//----- nvinfo : EIATTR_KPARAM_INFO
	.align		4
.L_31:
        /*0008*/ 	.byte	0x04, 0x17
        /*000a*/ 	.short	(.L_33 - .L_32)
.L_32:
        /*000c*/ 	.word	0x00000000
        /*0010*/ 	.short	0x0000
        /*0012*/ 	.short	0x0000
        /*0014*/ 	.byte	0x00, 0xf0, 0x01, 0x28


	//----- nvinfo : EIATTR_AT_ENTRY_FRAGMENTS
	.align		4
.L_33:
        /*0018*/ 	.byte	0x04, 0x4f
        /*001a*/ 	.short	(.L_35 - .L_34)


	//   ....[0]....
.L_34:
        /*001c*/ 	.word	0x00000007


	//----- nvinfo : EIATTR_RESERVED_SMEM_USED
	.align		4
.L_35:
        /*0020*/ 	.byte	0x01, 0x41
	.zero		2


	//----- nvinfo : EIATTR_SPARSE_MMA_MASK
	.align		4
        /*0024*/ 	.byte	0x03, 0x50
        /*0026*/ 	.short	0x0040


	//----- nvinfo : EIATTR_TCGEN05_2CTA_USED
	.align		4
        /*0028*/ 	.byte	0x01, 0x52
	.zero		2


	//----- nvinfo : EIATTR_MAXREG_COUNT
	.align		4
        /*002c*/ 	.byte	0x03, 0x1b
        /*002e*/ 	.short	0x00ff


	//----- nvinfo : EIATTR_NUM_BARRIERS
	.align		4
        /*0030*/ 	.byte	0x02, 0x4c
        /*0032*/ 	.byte	0x07
	.zero		1


	//----- nvinfo : EIATTR_EXTERNS
	.align		4
        /*0034*/ 	.byte	0x04, 0x0f
        /*0036*/ 	.short	(.L_37 - .L_36)


	//   ....[0]....
	.align		4
.L_36:
        /*0038*/ 	.word	index@(__assertfail)


	//----- nvinfo : EIATTR_MERCURY_ISA_VERSION
	.align		4
.L_37:
        /*003c*/ 	.byte	0x03, 0x5f
        /*003e*/ 	.short	0x0101


	//----- nvinfo : EIATTR_INT_WARP_WIDE_INSTR_OFFSETS
	.align		4
        /*0040*/ 	.byte	0x04, 0x31
        /*0042*/ 	.short	(.L_39 - .L_38)


	//   ....[0]....
.L_38:
        /*0044*/ 	.word	0x00000d20


	//   ....[1]....
        /*0048*/ 	.word	0x00000dc0


	//   ....[2]....
        /*004c*/ 	.word	0x00001d60


	//   ....[3]....
        /*0050*/ 	.word	0x00003db0


	//   ....[4]....
        /*0054*/ 	.word	0x00003dd0


	//   ....[5]....
        /*0058*/ 	.word	0x00003e00


	//   ....[6]....
        /*005c*/ 	.word	0x00004760


	//   ....[7]....
        /*0060*/ 	.word	0x00004780


	//   ....[8]....
        /*0064*/ 	.word	0x00004820


	//   ....[9]....
        /*0068*/ 	.word	0x000048c0


	//   ....[10]....
        /*006c*/ 	.word	0x00004980


	//   ....[11]....
        /*0070*/ 	.word	0x00004a00


	//   ....[12]....
        /*0074*/ 	.word	0x00004a20


	//   ....[13]....
        /*0078*/ 	.word	0x00004af0


	//   ....[14]....
        /*007c*/ 	.word	0x00004b80


	//   ....[15]....
        /*0080*/ 	.word	0x00004c40


	//   ....[16]....
        /*0084*/ 	.word	0x00004cd0


	//   ....[17]....
        /*0088*/ 	.word	0x00004cf0


	//   ....[18]....
        /*008c*/ 	.word	0x00004e20


	//   ....[19]....
        /*0090*/ 	.word	0x00004e80


	//   ....[20]....
        /*0094*/ 	.word	0x00004f30


	//   ....[21]....
        /*0098*/ 	.word	0x00005080


	//   ....[22]....
        /*009c*/ 	.word	0x000050e0


	//   ....[23]....
        /*00a0*/ 	.word	0x00005100


	//   ....[24]....
        /*00a4*/ 	.word	0x00005120


	//   ....[25]....
        /*00a8*/ 	.word	0x00005310


	//----- nvinfo : EIATTR_COOP_GROUP_MASK_REGIDS
	.align		4
.L_39:
        /*00ac*/ 	.byte	0x04, 0x29
        /*00ae*/ 	.short	(.L_41 - .L_40)


	//   ....[0]....
.L_40:
        /*00b0*/ 	.word	0xffffffff


	//   ....[1]....
        /*00b4*/ 	.word	0xffffffff


	//   ....[2]....
        /*00b8*/ 	.word	0xffffffff


	//   ....[3]....
        /*00bc*/ 	.word	0xffffffff


	//   ....[4]....
        /*00c0*/ 	.word	0xffffffff


	//   ....[5]....
        /*00c4*/ 	.word	0xffffffff


	//   ....[6]....
        /*00c8*/ 	.word	0xffffffff


	//   ....[7]....
        /*00cc*/ 	.word	0xffffffff


	//   ....[8]....
        /*00d0*/ 	.word	0xffffffff


	//   ....[9]....
        /*00d4*/ 	.word	0xffffffff


	//   ....[10]....
        /*00d8*/ 	.word	0xffffffff


	//   ....[11]....
        /*00dc*/ 	.word	0xffffffff


	//   ....[12]....
        /*00e0*/ 	.word	0xffffffff


	//   ....[13]....
        /*00e4*/ 	.word	0xffffffff


	//----- nvinfo : EIATTR_COOP_GROUP_INSTR_OFFSETS
	.align		4
.L_41:
        /*00e8*/ 	.byte	0x04, 0x28
        /*00ea*/ 	.short	(.L_43 - .L_42)


	//   ....[0]....
.L_42:
        /*00ec*/ 	.word	0x000000c0


	//   ....[1]....
        /*00f0*/ 	.word	0x00000530


	//   ....[2]....
        /*00f4*/ 	.word	0x000006d0


	//   ....[3]....
        /*00f8*/ 	.word	0x00000860


	//   ....[4]....
        /*00fc*/ 	.word	0x00000950


	//   ....[5]....
        /*0100*/ 	.word	0x00000ab0


	//   ....[6]....
        /*0104*/ 	.word	0x00000c00


	//   ....[7]....
        /*0108*/ 	.word	0x00000e40


	//   ....[8]....
        /*010c*/ 	.word	0x00001c50


	//   ....[9]....
        /*0110*/ 	.word	0x00002bc0


	//   ....[10]....
        /*0114*/ 	.word	0x00003090


	//   ....[11]....
        /*0118*/ 	.word	0x000030c0


	//   ....[12]....
        /*011c*/ 	.word	0x00003cc0


	//   ....[13]....
        /*0120*/ 	.word	0x00003ec0


	//----- nvinfo : EIATTR_VRC_CTA_INIT_COUNT
	.align		4
.L_43:
        /*0124*/ 	.byte	0x02, 0x4a
        /*0126*/ 	.byte	0x80
	.zero		1


	//----- nvinfo : EIATTR_SYSCALL_OFFSETS
	.align		4
        /*0128*/ 	.byte	0x04, 0x46
        /*012a*/ 	.short	(.L_45 - .L_44)


	//   ....[0]....
.L_44:
        /*012c*/ 	.word	0x00005d70


	//   ....[1]....
        /*0130*/ 	.word	0x00005e60


	//   ....[2]....
        /*0134*/ 	.word	0x000066b0


	//   ....[3]....
        /*0138*/ 	.word	0x000070a0


	//   ....[4]....
        /*013c*/ 	.word	0x00007a70


	//   ....[5]....
        /*0140*/ 	.word	0x00008430


	//----- nvinfo : EIATTR_MBARRIER_INSTR_OFFSETS
	.align		4
.L_45:
        /*0144*/ 	.byte	0x04, 0x39
        /*0146*/ 	.short	(.L_47 - .L_46)


	//   ....[0]....
.L_46:
        /*0148*/ 	.word	0x000005e0
        /*014c*/ 	.word	0x000000ff
        /*0150*/ 	.word	0x00000000
        /*0154*/ 	.short	0x0100
        /*0156*/ 	.byte	0x07
	.zero		1


	//   ....[1]....
        /*0158*/ 	.word	0x000005f0
        /*015c*/ 	.word	0x000000ff
        /*0160*/ 	.word	0x00000038
        /*0164*/ 	.short	0x0100
        /*0166*/ 	.byte	0x07
	.zero		1


	//   ....[2]....
        /*0168*/ 	.word	0x00000600
        /*016c*/ 	.word	0x000000ff
        /*0170*/ 	.word	0x00000008
        /*0174*/ 	.short	0x0100
        /*0176*/ 	.byte	0x07
	.zero		1


	//   ....[3]....
        /*0178*/ 	.word	0x00000610
        /*017c*/ 	.word	0x000000ff
        /*0180*/ 	.word	0x00000040
        /*0184*/ 	.short	0x0100
        /*0186*/ 	.byte	0x07
	.zero		1


	//   ....[4]....
        /*0188*/ 	.word	0x00000620
        /*018c*/ 	.word	0x000000ff
        /*0190*/ 	.word	0x00000010
        /*0194*/ 	.short	0x0100
        /*0196*/ 	.byte	0x07
	.zero		1


	//   ....[5]....
        /*0198*/ 	.word	0x00000630
        /*019c*/ 	.word	0x000000ff
        /*01a0*/ 	.word	0x00000048
        /*01a4*/ 	.short	0x0100
        /*01a6*/ 	.byte	0x07
	.zero		1


	//   ....[6]....
        /*01a8*/ 	.word	0x00000640
        /*01ac*/ 	.word	0x000000ff
        /*01b0*/ 	.word	0x00000018
        /*01b4*/ 	.short	0x0100
        /*01b6*/ 	.byte	0x07
	.zero		1


	//   ....[7]....
        /*01b8*/ 	.word	0x00000650
        /*01bc*/ 	.word	0x000000ff
        /*01c0*/ 	.word	0x00000050
        /*01c4*/ 	.short	0x0100
        /*01c6*/ 	.byte	0x07
	.zero		1


	//   ....[8]....
        /*01c8*/ 	.word	0x00000660
        /*01cc*/ 	.word	0x000000ff
        /*01d0*/ 	.word	0x00000020
        /*01d4*/ 	.short	0x0100
        /*01d6*/ 	.byte	0x07
	.zero		1


	//   ....[9]....
        /*01d8*/ 	.word	0x00000670
        /*01dc*/ 	.word	0x000000ff
        /*01e0*/ 	.word	0x00000058
        /*01e4*/ 	.short	0x0100
        /*01e6*/ 	.byte	0x07
	.zero		1


	//   ....[10]....
        /*01e8*/ 	.word	0x00000680
        /*01ec*/ 	.word	0x000000ff
        /*01f0*/ 	.word	0x00000028
        /*01f4*/ 	.short	0x0100
        /*01f6*/ 	.byte	0x07
	.zero		1


	//   ....[11]....
        /*01f8*/ 	.word	0x00000690
        /*01fc*/ 	.word	0x000000ff
        /*0200*/ 	.word	0x00000060
        /*0204*/ 	.short	0x0100
        /*0206*/ 	.byte	0x07
	.zero		1


	//   ....[12]....
        /*0208*/ 	.word	0x000006a0
        /*020c*/ 	.word	0x000000ff
        /*0210*/ 	.word	0x00000030
        /*0214*/ 	.short	0x0100
        /*0216*/ 	.byte	0x07
	.zero		1


	//   ....[13]....
        /*0218*/ 	.word	0x000006b0
        /*021c*/ 	.word	0x000000ff
        /*0220*/ 	.word	0x00000068
        /*0224*/ 	.short	0x0100
        /*0226*/ 	.byte	0x07
	.zero		1


	//   ....[14]....
        /*0228*/ 	.word	0x000007d0
        /*022c*/ 	.word	0x000000ff
        /*0230*/ 	.word	0x00000070
        /*0234*/ 	.short	0x0100
        /*0236*/ 	.byte	0x08
	.zero		1


	//   ....[15]....
        /*0238*/ 	.word	0x000007e0
        /*023c*/ 	.word	0x000000ff
        /*0240*/ 	.word	0x00000090
        /*0244*/ 	.short	0x0100
        /*0246*/ 	.byte	0x08
	.zero		1


	//   ....[16]....
        /*0248*/ 	.word	0x000007f0
        /*024c*/ 	.word	0x000000ff
        /*0250*/ 	.word	0x00000078
        /*0254*/ 	.short	0x0100
        /*0256*/ 	.byte	0x08
	.zero		1


	//   ....[17]....
        /*0258*/ 	.word	0x00000800
        /*025c*/ 	.word	0x000000ff
        /*0260*/ 	.word	0x00000098
        /*0264*/ 	.short	0x0100
        /*0266*/ 	.byte	0x08
	.zero		1


	//   ....[18]....
        /*0268*/ 	.word	0x00000810
        /*026c*/ 	.word	0x000000ff
        /*0270*/ 	.word	0x00000080
        /*0274*/ 	.short	0x0100
        /*0276*/ 	.byte	0x08
	.zero		1


	//   ....[19]....
        /*0278*/ 	.word	0x00000820
        /*027c*/ 	.word	0x000000ff
        /*0280*/ 	.word	0x000000a0
        /*0284*/ 	.short	0x0100
        /*0286*/ 	.byte	0x08
	.zero		1


	//   ....[20]....
        /*0288*/ 	.word	0x00000830
        /*028c*/ 	.word	0x000000ff
        /*0290*/ 	.word	0x00000088
        /*0294*/ 	.short	0x0100
        /*0296*/ 	.byte	0x08
	.zero		1


	//   ....[21]....
        /*0298*/ 	.word	0x00000840
        /*029c*/ 	.word	0x000000ff
        /*02a0*/ 	.word	0x000000a8
        /*02a4*/ 	.short	0x0100
        /*02a6*/ 	.byte	0x08
	.zero		1


	//   ....[22]....
        /*02a8*/ 	.word	0x00000920
        /*02ac*/ 	.word	0x000000ff
        /*02b0*/ 	.word	0x000000b0
        /*02b4*/ 	.short	0x0100
        /*02b6*/ 	.byte	0x07
	.zero		1


	//   ....[23]....
        /*02b8*/ 	.word	0x00000930
        /*02bc*/ 	.word	0x000000ff
        /*02c0*/ 	.word	0x000000b8
        /*02c4*/ 	.short	0x0100
        /*02c6*/ 	.byte	0x07
	.zero		1


	//   ....[24]....
        /*02c8*/ 	.word	0x00000a60
        /*02cc*/ 	.word	0x000000ff
        /*02d0*/ 	.word	0x000000c0
        /*02d4*/ 	.short	0x0100
        /*02d6*/ 	.byte	0x07
	.zero		1


	//   ....[25]....
        /*02d8*/ 	.word	0x00000a70
        /*02dc*/ 	.word	0x000000ff
        /*02e0*/ 	.word	0x000000d0
        /*02e4*/ 	.short	0x0100
        /*02e6*/ 	.byte	0x07
	.zero		1


	//   ....[26]....
        /*02e8*/ 	.word	0x00000a80
        /*02ec*/ 	.word	0x000000ff
        /*02f0*/ 	.word	0x000000c8
        /*02f4*/ 	.short	0x0100
        /*02f6*/ 	.byte	0x07
	.zero		1


	//   ....[27]....
        /*02f8*/ 	.word	0x00000a90
        /*02fc*/ 	.word	0x000000ff
        /*0300*/ 	.word	0x000000d8
        /*0304*/ 	.short	0x0100
        /*0306*/ 	.byte	0x07
	.zero		1


	//   ....[28]....
        /*0308*/ 	.word	0x00000bb0
        /*030c*/ 	.word	0x000000ff
        /*0310*/ 	.word	0x000000e0
        /*0314*/ 	.short	0x0100
        /*0316*/ 	.byte	0x08
	.zero		1


	//   ....[29]....
        /*0318*/ 	.word	0x00000bc0
        /*031c*/ 	.word	0x000000ff
        /*0320*/ 	.word	0x000000f0
        /*0324*/ 	.short	0x0100
        /*0326*/ 	.byte	0x08
	.zero		1


	//   ....[30]....
        /*0328*/ 	.word	0x00000bd0
        /*032c*/ 	.word	0x000000ff
        /*0330*/ 	.word	0x000000e8
        /*0334*/ 	.short	0x0100
        /*0336*/ 	.byte	0x08
	.zero		1


	//   ....[31]....
        /*0338*/ 	.word	0x00000be0
        /*033c*/ 	.word	0x000000ff
        /*0340*/ 	.word	0x000000f8
        /*0344*/ 	.short	0x0100
        /*0346*/ 	.byte	0x08
	.zero		1


	//   ....[32]....
        /*0348*/ 	.word	0x00000cd0
        /*034c*/ 	.word	0x000000ff
        /*0350*/ 	.word	0x00000100
        /*0354*/ 	.short	0x0100
        /*0356*/ 	.byte	0x07
	.zero		1


	//   ....[33]....
        /*0358*/ 	.word	0x00000ce0
        /*035c*/ 	.word	0x000000ff
        /*0360*/ 	.word	0x00000110
        /*0364*/ 	.short	0x0100
        /*0366*/ 	.byte	0x07
	.zero		1


	//   ....[34]....
        /*0368*/ 	.word	0x00000cf0
        /*036c*/ 	.word	0x000000ff
        /*0370*/ 	.word	0x00000108
        /*0374*/ 	.short	0x0100
        /*0376*/ 	.byte	0x07
	.zero		1


	//   ....[35]....
        /*0378*/ 	.word	0x00000d00
        /*037c*/ 	.word	0x000000ff
        /*0380*/ 	.word	0x00000118
        /*0384*/ 	.short	0x0100
        /*0386*/ 	.byte	0x07
	.zero		1


	//   ....[36]....
        /*0388*/ 	.word	0x00000df0
        /*038c*/ 	.word	0x000000ff
        /*0390*/ 	.word	0x00000120
        /*0394*/ 	.short	0x0100
        /*0396*/ 	.byte	0x06
	.zero		1


	//   ....[37]....
        /*0398*/ 	.word	0x00001780
        /*039c*/ 	.word	0x00000005
        /*03a0*/ 	.word	0x00000110
        /*03a4*/ 	.short	0x010a
        /*03a6*/ 	.byte	0xff
	.zero		1


	//   ....[38]....
        /*03a8*/ 	.word	0x000017b0
        /*03ac*/ 	.word	0x00000005
        /*03b0*/ 	.word	0x00000100
        /*03b4*/ 	.short	0x0101
        /*03b6*/ 	.byte	0xff
	.zero		1


	//   ....[39]....
        /*03b8*/ 	.word	0x00001830
        /*03bc*/ 	.word	0x000000ff
        /*03c0*/ 	.word	0x00000038
        /*03c4*/ 	.short	0x010a
        /*03c6*/ 	.byte	0x08
	.zero		1


	//   ....[40]....
        /*03c8*/ 	.word	0x000019b0
        /*03cc*/ 	.word	0x000000ff
        /*03d0*/ 	.word	0x00000038
        /*03d4*/ 	.short	0x010a
        /*03d6*/ 	.byte	0x09
	.zero		1


	//   ....[41]....
        /*03d8*/ 	.word	0x00001ac0
        /*03dc*/ 	.word	0x000000ff
        /*03e0*/ 	.word	0x00000038
        /*03e4*/ 	.short	0x010a
        /*03e6*/ 	.byte	0x08
	.zero		1


	//   ....[42]....
        /*03e8*/ 	.word	0x00001c30
        /*03ec*/ 	.word	0x000000ff
        /*03f0*/ 	.word	0x000000b8
        /*03f4*/ 	.short	0x0101
        /*03f6*/ 	.byte	0x06
	.zero		1


	//   ....[43]....
        /*03f8*/ 	.word	0x00001c60
        /*03fc*/ 	.word	0x00000008
        /*0400*/ 	.word	0x000000c0
        /*0404*/ 	.short	0x010a
        /*0406*/ 	.byte	0xff
	.zero		1


	//   ....[44]....
        /*0408*/ 	.word	0x00001d30
        /*040c*/ 	.word	0x00000008
        /*0410*/ 	.word	0x00000000
        /*0414*/ 	.short	0x0101
        /*0416*/ 	.byte	0xff
	.zero		1


	//   ....[45]....
        /*0418*/ 	.word	0x00002290
        /*041c*/ 	.word	0x000000ff
        /*0420*/ 	.word	0x00000000
        /*0424*/ 	.short	0x010a
        /*0426*/ 	.byte	0x04
	.zero		1


	//   ....[46]....
        /*0428*/ 	.word	0x00002320
        /*042c*/ 	.word	0x000000ff
        /*0430*/ 	.word	0x00000000
        /*0434*/ 	.short	0x010a
        /*0436*/ 	.byte	0x04
	.zero		1


	//   ....[47]....
        /*0438*/ 	.word	0x000023b0
        /*043c*/ 	.word	0x000000ff
        /*0440*/ 	.word	0x00000000
        /*0444*/ 	.short	0x010a
        /*0446*/ 	.byte	0x04
	.zero		1


	//   ....[48]....
        /*0448*/ 	.word	0x00002440
        /*044c*/ 	.word	0x000000ff
        /*0450*/ 	.word	0x00000000
        /*0454*/ 	.short	0x010a
        /*0456*/ 	.byte	0x04
	.zero		1


	//   ....[49]....
        /*0458*/ 	.word	0x000024d0
        /*045c*/ 	.word	0x000000ff
        /*0460*/ 	.word	0x00000000
        /*0464*/ 	.short	0x010a
        /*0466*/ 	.byte	0x04
	.zero		1


	//   ....[50]....
        /*0468*/ 	.word	0x00002560
        /*046c*/ 	.word	0x000000ff
        /*0470*/ 	.word	0x00000000
        /*0474*/ 	.short	0x010a
        /*0476*/ 	.byte	0x04
	.zero		1


	//   ....[51]....
        /*0478*/ 	.word	0x00002600
        /*047c*/ 	.word	0x00000000
        /*0480*/ 	.word	0x00000000
        /*0484*/ 	.short	0x010a
        /*0486*/ 	.byte	0xff
	.zero		1


	//   ....[52]....
        /*0488*/ 	.word	0x00002720
        /*048c*/ 	.word	0x00000000
        /*0490*/ 	.word	0x00000100
        /*0494*/ 	.short	0x010a
        /*0496*/ 	.byte	0xff
	.zero		1


	//   ....[53]....
        /*0498*/ 	.word	0x00002790
        /*049c*/ 	.word	0x00000004
        /*04a0*/ 	.word	0x00000000
        /*04a4*/ 	.short	0x0101
        /*04a6*/ 	.byte	0xff
	.zero		1


	//   ....[54]....
        /*04a8*/ 	.word	0x000027b0
        /*04ac*/ 	.word	0x000000ff
        /*04b0*/ 	.word	0x000000d0
        /*04b4*/ 	.short	0x010a
        /*04b6*/ 	.byte	0x05
	.zero		1


	//   ....[55]....
        /*04b8*/ 	.word	0x000028d0
        /*04bc*/ 	.word	0x00000000
        /*04c0*/ 	.word	0x000000c0
        /*04c4*/ 	.short	0x010a
        /*04c6*/ 	.byte	0xff
	.zero		1


	//   ....[56]....
        /*04c8*/ 	.word	0x000029d0
        /*04cc*/ 	.word	0x00000000
        /*04d0*/ 	.word	0x00000000
        /*04d4*/ 	.short	0x0101
        /*04d6*/ 	.byte	0xff
	.zero		1


	//   ....[57]....
        /*04d8*/ 	.word	0x00002a60
        /*04dc*/ 	.word	0x000000ff
        /*04e0*/ 	.word	0x000000d0
        /*04e4*/ 	.short	0x0106
        /*04e6*/ 	.byte	0x05
	.zero		1


	//   ....[58]....
        /*04e8*/ 	.word	0x00002a80
        /*04ec*/ 	.word	0x000000ff
        /*04f0*/ 	.word	0x000000d0
        /*04f4*/ 	.short	0x010a
        /*04f6*/ 	.byte	0x05
	.zero		1


	//   ....[59]....
        /*04f8*/ 	.word	0x00002b10
        /*04fc*/ 	.word	0x000000ff
        /*0500*/ 	.word	0x000000d0
        /*0504*/ 	.short	0x0106
        /*0506*/ 	.byte	0x04
	.zero		1


	//   ....[60]....
        /*0508*/ 	.word	0x00002b50
        /*050c*/ 	.word	0x00000000
        /*0510*/ 	.word	0x000000d0
        /*0514*/ 	.short	0x010a
        /*0516*/ 	.byte	0xff
	.zero		1


	//   ....[61]....
        /*0518*/ 	.word	0x00002d90
        /*051c*/ 	.word	0x000000ff
        /*0520*/ 	.word	0x00000008
        /*0524*/ 	.short	0x010a
        /*0526*/ 	.byte	0x06
	.zero		1


	//   ....[62]....
        /*0528*/ 	.word	0x00002db0
        /*052c*/ 	.word	0x000000ff
        /*0530*/ 	.word	0x00000008
        /*0534*/ 	.short	0x010a
        /*0536*/ 	.byte	0x06
	.zero		1


	//   ....[63]....
        /*0538*/ 	.word	0x00002f40
        /*053c*/ 	.word	0x000000ff
        /*0540*/ 	.word	0x00000008
        /*0544*/ 	.short	0x010a
        /*0546*/ 	.byte	0x06
	.zero		1


	//   ....[64]....
        /*0548*/ 	.word	0x00002f60
        /*054c*/ 	.word	0x000000ff
        /*0550*/ 	.word	0x00000008
        /*0554*/ 	.short	0x010a
        /*0556*/ 	.byte	0x06
	.zero		1


	//   ....[65]....
        /*0558*/ 	.word	0x00003020
        /*055c*/ 	.word	0x000000ff
        /*0560*/ 	.word	0x00000000
        /*0564*/ 	.short	0x0101
        /*0566*/ 	.byte	0x07
	.zero		1


	//   ....[66]....
        /*0568*/ 	.word	0x00003430
        /*056c*/ 	.word	0x00000000
        /*0570*/ 	.word	0x000000c0
        /*0574*/ 	.short	0x010a
        /*0576*/ 	.byte	0xff
	.zero		1


	//   ....[67]....
        /*0578*/ 	.word	0x000034f0
        /*057c*/ 	.word	0x00000000
        /*0580*/ 	.word	0x00000000
        /*0584*/ 	.short	0x0101
        /*0586*/ 	.byte	0xff
	.zero		1


	//   ....[68]....
        /*0588*/ 	.word	0x000035b0
        /*058c*/ 	.word	0x000000ff
        /*0590*/ 	.word	0x00000000
        /*0594*/ 	.short	0x010a
        /*0596*/ 	.byte	0x07
	.zero		1


	//   ....[69]....
        /*0598*/ 	.word	0x000035c0
        /*059c*/ 	.word	0x000000ff
        /*05a0*/ 	.word	0x000000f0
        /*05a4*/ 	.short	0x010a
        /*05a6*/ 	.byte	0x08
	.zero		1


	//   ....[70]....
        /*05a8*/ 	.word	0x00003680
        /*05ac*/ 	.word	0x000000ff
        /*05b0*/ 	.word	0x00000000
        /*05b4*/ 	.short	0x010a
        /*05b6*/ 	.byte	0x07
	.zero		1


	//   ....[71]....
        /*05b8*/ 	.word	0x000037b0
        /*05bc*/ 	.word	0x000000ff
        /*05c0*/ 	.word	0x00000000
        /*05c4*/ 	.short	0x010a
        /*05c6*/ 	.byte	0x20
	.zero		1


	//   ....[72]....
        /*05c8*/ 	.word	0x00003ac0
        /*05cc*/ 	.word	0x000000ff
        /*05d0*/ 	.word	0x00000000
        /*05d4*/ 	.short	0x010a
        /*05d6*/ 	.byte	0x04
	.zero		1


	//   ....[73]....
        /*05d8*/ 	.word	0x00003b60
        /*05dc*/ 	.word	0x00000000
        /*05e0*/ 	.word	0x00000000
        /*05e4*/ 	.short	0x010a
        /*05e6*/ 	.byte	0xff
	.zero		1


	//   ....[74]....
        /*05e8*/ 	.word	0x00003ba0
        /*05ec*/ 	.word	0x00000000
        /*05f0*/ 	.word	0x00000000
        /*05f4*/ 	.short	0x010a
        /*05f6*/ 	.byte	0xff
	.zero		1


	//   ....[75]....
        /*05f8*/ 	.word	0x00003c10
        /*05fc*/ 	.word	0x000000ff
        /*0600*/ 	.word	0x00000000
        /*0604*/ 	.short	0x0101
        /*0606*/ 	.byte	0x04
	.zero		1


	//   ....[76]....
        /*0608*/ 	.word	0x00003c50
        /*060c*/ 	.word	0x000000ff
        /*0610*/ 	.word	0x00000120
        /*0614*/ 	.short	0x010a
        /*0616*/ 	.byte	0x06
	.zero		1


	//   ....[77]....
        /*0618*/ 	.word	0x00003cb0
        /*061c*/ 	.word	0x000000ff
        /*0620*/ 	.word	0x00000000
        /*0624*/ 	.short	0x0101
        /*0626*/ 	.byte	0x04
	.zero		1


	//   ....[78]....
        /*0628*/ 	.word	0x00004110
        /*062c*/ 	.word	0x00000000
        /*0630*/ 	.word	0x000000c0
        /*0634*/ 	.short	0x010a
        /*0636*/ 	.byte	0xff
	.zero		1


	//   ....[79]....
        /*0638*/ 	.word	0x000041d0
        /*063c*/ 	.word	0x00000000
        /*0640*/ 	.word	0x00000000
        /*0644*/ 	.short	0x0101
        /*0646*/ 	.byte	0xff
	.zero		1


	//   ....[80]....
        /*0648*/ 	.word	0x000044f0
        /*064c*/ 	.word	0x000000ff
        /*0650*/ 	.word	0x000000b8
        /*0654*/ 	.short	0x010a
        /*0656*/ 	.byte	0x06
	.zero		1


	//   ....[81]....
        /*0658*/ 	.word	0x000046e0
        /*065c*/ 	.word	0x000000ff
        /*0660*/ 	.word	0x00000090
        /*0664*/ 	.short	0x010a
        /*0666*/ 	.byte	0x06
	.zero		1


	//   ....[82]....
        /*0668*/ 	.word	0x000049b0
        /*066c*/ 	.word	0x000000ff
        /*0670*/ 	.word	0x00000070
        /*0674*/ 	.short	0x010b
        /*0676*/ 	.byte	0x06
	.zero		1


	//   ....[83]....
        /*0678*/ 	.word	0x000049c0
        /*067c*/ 	.word	0x000000ff
        /*0680*/ 	.word	0x00000000
        /*0684*/ 	.short	0x0101
        /*0686*/ 	.byte	0x15
	.zero		1


	//   ....[84]....
        /*0688*/ 	.word	0x000049d0
        /*068c*/ 	.word	0x000000ff
        /*0690*/ 	.word	0x00000098
        /*0694*/ 	.short	0x010a
        /*0696*/ 	.byte	0x06
	.zero		1


	//   ....[85]....
        /*0698*/ 	.word	0x00004c70
        /*069c*/ 	.word	0x000000ff
        /*06a0*/ 	.word	0x00000078
        /*06a4*/ 	.short	0x010b
        /*06a6*/ 	.byte	0x06
	.zero		1


	//   ....[86]....
        /*06a8*/ 	.word	0x00004c80
        /*06ac*/ 	.word	0x000000ff
        /*06b0*/ 	.word	0x00000000
        /*06b4*/ 	.short	0x0101
        /*06b6*/ 	.byte	0x15
	.zero		1


	//   ....[87]....
        /*06b8*/ 	.word	0x00004c90
        /*06bc*/ 	.word	0x000000ff
        /*06c0*/ 	.word	0x000000a0
        /*06c4*/ 	.short	0x010a
        /*06c6*/ 	.byte	0x06
	.zero		1


	//   ....[88]....
        /*06c8*/ 	.word	0x00004fe0
        /*06cc*/ 	.word	0x000000ff
        /*06d0*/ 	.word	0x00000080
        /*06d4*/ 	.short	0x010b
        /*06d6*/ 	.byte	0x06
	.zero		1


	//   ....[89]....
        /*06d8*/ 	.word	0x00005040
        /*06dc*/ 	.word	0x000000ff
        /*06e0*/ 	.word	0x00000000
        /*06e4*/ 	.short	0x0101
        /*06e6*/ 	.byte	0x15
	.zero		1


	//   ....[90]....
        /*06e8*/ 	.word	0x00005050
        /*06ec*/ 	.word	0x000000ff
        /*06f0*/ 	.word	0x000000a8
        /*06f4*/ 	.short	0x010a
        /*06f6*/ 	.byte	0x06
	.zero		1


	//   ....[91]....
        /*06f8*/ 	.word	0x00005350
        /*06fc*/ 	.word	0x000000ff
        /*0700*/ 	.word	0x00000088
        /*0704*/ 	.short	0x010b
        /*0706*/ 	.byte	0x06
	.zero		1


	//   ....[92]....
        /*0708*/ 	.word	0x00005370
        /*070c*/ 	.word	0x000000ff
        /*0710*/ 	.word	0x00000000
        /*0714*/ 	.short	0x0101
        /*0716*/ 	.byte	0x07
	.zero		1


	//   ....[93]....
        /*0718*/ 	.word	0x000053b0
        /*071c*/ 	.word	0x000000ff
        /*0720*/ 	.word	0x00000090
        /*0724*/ 	.short	0x010a
        /*0726*/ 	.byte	0x06
	.zero		1


	//   ....[94]....
        /*0728*/ 	.word	0x000053d0
        /*072c*/ 	.word	0x000000ff
        /*0730*/ 	.word	0x00000098
        /*0734*/ 	.short	0x010a
        /*0736*/ 	.byte	0x06
	.zero		1


	//   ....[95]....
        /*0738*/ 	.word	0x000053f0
        /*073c*/ 	.word	0x000000ff
        /*0740*/ 	.word	0x000000a0
        /*0744*/ 	.short	0x010a
        /*0746*/ 	.byte	0x06
	.zero		1


	//   ....[96]....
        /*0748*/ 	.word	0x00005430
        /*074c*/ 	.word	0x00000000
        /*0750*/ 	.word	0x000000a8
        /*0754*/ 	.short	0x010a
        /*0756*/ 	.byte	0xff
	.zero		1


	//   ....[97]....
        /*0758*/ 	.word	0x00005730
        /*075c*/ 	.word	0x00000000
        /*0760*/ 	.word	0x000000c0
        /*0764*/ 	.short	0x010a
        /*0766*/ 	.byte	0xff
	.zero		1


	//   ....[98]....
        /*0768*/ 	.word	0x00005840
        /*076c*/ 	.word	0x00000000
        /*0770*/ 	.word	0x00000000
        /*0774*/ 	.short	0x0101
        /*0776*/ 	.byte	0xff
	.zero		1


	//   ....[99]....
        /*0778*/ 	.word	0x000062b0
        /*077c*/ 	.word	0x000000ff
        /*0780*/ 	.word	0x00000070
        /*0784*/ 	.short	0x010a
        /*0786*/ 	.byte	0x30
	.zero		1


	//   ....[100]....
        /*0788*/ 	.word	0x000062f0
        /*078c*/ 	.word	0x0000004f
        /*0790*/ 	.word	0x000000e0
        /*0794*/ 	.short	0x010a
        /*0796*/ 	.byte	0xff
	.zero		1


	//   ....[101]....
        /*0798*/ 	.word	0x000063e0
        /*079c*/ 	.word	0x000000ff
        /*07a0*/ 	.word	0x00000070
        /*07a4*/ 	.short	0x010a
        /*07a6*/ 	.byte	0x30
	.zero		1


	//   ....[102]....
        /*07a8*/ 	.word	0x00006590
        /*07ac*/ 	.word	0x0000004f
        /*07b0*/ 	.word	0x000000e0
        /*07b4*/ 	.short	0x010a
        /*07b6*/ 	.byte	0xff
	.zero		1


	//   ....[103]....
        /*07b8*/ 	.word	0x00006d00
        /*07bc*/ 	.word	0x00000000
        /*07c0*/ 	.word	0x00000000
        /*07c4*/ 	.short	0x0101
        /*07c6*/ 	.byte	0xff
	.zero		1


	//   ....[104]....
        /*07c8*/ 	.word	0x00006d10
        /*07cc*/ 	.word	0x00000003
        /*07d0*/ 	.word	0x00000070
        /*07d4*/ 	.short	0x010a
        /*07d6*/ 	.byte	0xff
	.zero		1


	//   ....[105]....
        /*07d8*/ 	.word	0x00006dd0
        /*07dc*/ 	.word	0x00000003
        /*07e0*/ 	.word	0x00000070
        /*07e4*/ 	.short	0x010a
        /*07e6*/ 	.byte	0xff
	.zero		1


	//   ....[106]....
        /*07e8*/ 	.word	0x000076d0
        /*07ec*/ 	.word	0x00000000
        /*07f0*/ 	.word	0x00000000
        /*07f4*/ 	.short	0x0101
        /*07f6*/ 	.byte	0xff
	.zero		1


	//   ....[107]....
        /*07f8*/ 	.word	0x000076f0
        /*07fc*/ 	.word	0x00000003
        /*0800*/ 	.word	0x00000070
        /*0804*/ 	.short	0x010a
        /*0806*/ 	.byte	0xff
	.zero		1


	//   ....[108]....
        /*0808*/ 	.word	0x000077a0
        /*080c*/ 	.word	0x00000003
        /*0810*/ 	.word	0x00000070
        /*0814*/ 	.short	0x010a
        /*0816*/ 	.byte	0xff
	.zero		1


	//   ....[109]....
        /*0818*/ 	.word	0x000080a0
        /*081c*/ 	.word	0x00000000
        /*0820*/ 	.word	0x00000000
        /*0824*/ 	.short	0x0101
        /*0826*/ 	.byte	0xff
	.zero		1


	//   ....[110]....
        /*0828*/ 	.word	0x000080c0
        /*082c*/ 	.word	0x00000014
        /*0830*/ 	.word	0x00000070
        /*0834*/ 	.short	0x010a
        /*0836*/ 	.byte	0xff
	.zero		1


	//   ....[111]....
        /*0838*/ 	.word	0x00008170
        /*083c*/ 	.word	0x00000014
        /*0840*/ 	.word	0x00000070
        /*0844*/ 	.short	0x010a
        /*0846*/ 	.byte	0xff
	.zero		1


	//   ....[112]....
        /*0848*/ 	.word	0x000084c0
        /*084c*/ 	.word	0x00000000
        /*0850*/ 	.word	0x00000000
        /*0854*/ 	.short	0x0101
        /*0856*/ 	.byte	0xff
	.zero		1


	//   ....[113]....
        /*0858*/ 	.word	0x00008ab0
        /*085c*/ 	.word	0x00000003
        /*0860*/ 	.word	0x00000000
        /*0864*/ 	.short	0x0101
        /*0866*/ 	.byte	0xff
	.zero		1


	//   ....[114]....
        /*0868*/ 	.word	0x00008d20
        /*086c*/ 	.word	0x000000ff
        /*0870*/ 	.word	0x00000000
        /*0874*/ 	.short	0x0101
        /*0876*/ 	.byte	0x04
	.zero		1


	//   ....[115]....
        /*0878*/ 	.word	0x00008d40
        /*087c*/ 	.word	0x00000005
        /*0880*/ 	.word	0x00000110
        /*0884*/ 	.short	0x010a
        /*0886*/ 	.byte	0xff
	.zero		1


	//   ....[116]....
        /*0888*/ 	.word	0x00008da0
        /*088c*/ 	.word	0x00000004
        /*0890*/ 	.word	0x00000038
        /*0894*/ 	.short	0x010a
        /*0896*/ 	.byte	0xff
	.zero		1


	//   ....[117]....
        /*0898*/ 	.word	0x00008df0
        /*089c*/ 	.word	0x00000008
        /*08a0*/ 	.word	0x000000c0
        /*08a4*/ 	.short	0x010a
        /*08a6*/ 	.byte	0xff
	.zero		1


	//   ....[118]....
        /*08a8*/ 	.word	0x00008e50
        /*08ac*/ 	.word	0x00000000
        /*08b0*/ 	.word	0x00000000
        /*08b4*/ 	.short	0x010a
        /*08b6*/ 	.byte	0xff
	.zero		1


	//   ....[119]....
        /*08b8*/ 	.word	0x00008eb0
        /*08bc*/ 	.word	0x00000000
        /*08c0*/ 	.word	0x00000000
        /*08c4*/ 	.short	0x010a
        /*08c6*/ 	.byte	0xff
	.zero		1


	//   ....[120]....
        /*08c8*/ 	.word	0x00008f10
        /*08cc*/ 	.word	0x00000000
        /*08d0*/ 	.word	0x00000000
        /*08d4*/ 	.short	0x010a
        /*08d6*/ 	.byte	0xff
	.zero		1


	//   ....[121]....
        /*08d8*/ 	.word	0x00008f70
        /*08dc*/ 	.word	0x00000000
        /*08e0*/ 	.word	0x00000000
        /*08e4*/ 	.short	0x010a
        /*08e6*/ 	.byte	0xff
	.zero		1


	//   ....[122]....
        /*08e8*/ 	.word	0x00008fd0
        /*08ec*/ 	.word	0x00000000
        /*08f0*/ 	.word	0x00000000
        /*08f4*/ 	.short	0x010a
        /*08f6*/ 	.byte	0xff
	.zero		1


	//   ....[123]....
        /*08f8*/ 	.word	0x00009030
        /*08fc*/ 	.word	0x00000000
        /*0900*/ 	.word	0x00000000
        /*0904*/ 	.short	0x010a
        /*0906*/ 	.byte	0xff
	.zero		1


	//   ....[124]....
        /*0908*/ 	.word	0x00009080
        /*090c*/ 	.word	0x00000000
        /*0910*/ 	.word	0x00000100
        /*0914*/ 	.short	0x010a
        /*0916*/ 	.byte	0xff
	.zero		1


	//   ....[125]....
        /*0918*/ 	.word	0x000090e0
        /*091c*/ 	.word	0x00000000
        /*0920*/ 	.word	0x000000d0
        /*0924*/ 	.short	0x010a
        /*0926*/ 	.byte	0xff
	.zero		1


	//   ....[126]....
        /*0928*/ 	.word	0x00009130
        /*092c*/ 	.word	0x00000000
        /*0930*/ 	.word	0x000000c0
        /*0934*/ 	.short	0x010a
        /*0936*/ 	.byte	0xff
	.zero		1


	//   ....[127]....
        /*0938*/ 	.word	0x00009190
        /*093c*/ 	.word	0x00000000
        /*0940*/ 	.word	0x000000d0
        /*0944*/ 	.short	0x010a
        /*0946*/ 	.byte	0xff
	.zero		1


	//   ....[128]....
        /*0948*/ 	.word	0x000091f0
        /*094c*/ 	.word	0x00000004
        /*0950*/ 	.word	0x00000008
        /*0954*/ 	.short	0x010a
        /*0956*/ 	.byte	0xff
	.zero		1


	//   ....[129]....
        /*0958*/ 	.word	0x000092d0
        /*095c*/ 	.word	0x00000002
        /*0960*/ 	.word	0x00000008
        /*0964*/ 	.short	0x010a
        /*0966*/ 	.byte	0xff
	.zero		1


	//   ....[130]....
        /*0968*/ 	.word	0x00009320
        /*096c*/ 	.word	0x00000000
        /*0970*/ 	.word	0x000000c0
        /*0974*/ 	.short	0x010a
        /*0976*/ 	.byte	0xff
	.zero		1


	//   ....[131]....
        /*0978*/ 	.word	0x00009380
        /*097c*/ 	.word	0x00000000
        /*0980*/ 	.word	0x000000f0
        /*0984*/ 	.short	0x010a
        /*0986*/ 	.byte	0xff
	.zero		1


	//   ....[132]....
        /*0988*/ 	.word	0x000093e0
        /*098c*/ 	.word	0x00000000
        /*0990*/ 	.word	0x00000000
        /*0994*/ 	.short	0x010a
        /*0996*/ 	.byte	0xff
	.zero		1


	//   ....[133]....
        /*0998*/ 	.word	0x00009440
        /*099c*/ 	.word	0x00000000
        /*09a0*/ 	.word	0x00000000
        /*09a4*/ 	.short	0x010a
        /*09a6*/ 	.byte	0xff
	.zero		1


	//   ....[134]....
        /*09a8*/ 	.word	0x000094a0
        /*09ac*/ 	.word	0x00000000
        /*09b0*/ 	.word	0x00000120
        /*09b4*/ 	.short	0x010a
        /*09b6*/ 	.byte	0xff
	.zero		1


	//   ....[135]....
        /*09b8*/ 	.word	0x000094f0
        /*09bc*/ 	.word	0x00000000
        /*09c0*/ 	.word	0x000000c0
        /*09c4*/ 	.short	0x010a
        /*09c6*/ 	.byte	0xff
	.zero		1


	//   ....[136]....
        /*09c8*/ 	.word	0x00009550
        /*09cc*/ 	.word	0x00000000
        /*09d0*/ 	.word	0x000000b8
        /*09d4*/ 	.short	0x010a
        /*09d6*/ 	.byte	0xff
	.zero		1


	//   ....[137]....
        /*09d8*/ 	.word	0x000095b0
        /*09dc*/ 	.word	0x00000000
        /*09e0*/ 	.word	0x00000090
        /*09e4*/ 	.short	0x010a
        /*09e6*/ 	.byte	0xff
	.zero		1


	//   ....[138]....
        /*09e8*/ 	.word	0x00009610
        /*09ec*/ 	.word	0x00000000
        /*09f0*/ 	.word	0x00000098
        /*09f4*/ 	.short	0x010a
        /*09f6*/ 	.byte	0xff
	.zero		1


	//   ....[139]....
        /*09f8*/ 	.word	0x00009670
        /*09fc*/ 	.word	0x00000000
        /*0a00*/ 	.word	0x000000a0
        /*0a04*/ 	.short	0x010a
        /*0a06*/ 	.byte	0xff
	.zero		1


	//   ....[140]....
        /*0a08*/ 	.word	0x000096d0
        /*0a0c*/ 	.word	0x00000000
        /*0a10*/ 	.word	0x000000a8
        /*0a14*/ 	.short	0x010a
        /*0a16*/ 	.byte	0xff
	.zero		1


	//   ....[141]....
        /*0a18*/ 	.word	0x00009730
        /*0a1c*/ 	.word	0x00000000
        /*0a20*/ 	.word	0x00000090
        /*0a24*/ 	.short	0x010a
        /*0a26*/ 	.byte	0xff
	.zero		1


	//   ....[142]....
        /*0a28*/ 	.word	0x00009790
        /*0a2c*/ 	.word	0x00000000
        /*0a30*/ 	.word	0x00000098
        /*0a34*/ 	.short	0x010a
        /*0a36*/ 	.byte	0xff
	.zero		1


	//   ....[143]....
        /*0a38*/ 	.word	0x000097f0
        /*0a3c*/ 	.word	0x00000000
        /*0a40*/ 	.word	0x000000a0
        /*0a44*/ 	.short	0x010a
        /*0a46*/ 	.byte	0xff
	.zero		1


	//   ....[144]....
        /*0a48*/ 	.word	0x00009840
        /*0a4c*/ 	.word	0x00000000
        /*0a50*/ 	.word	0x000000c0
        /*0a54*/ 	.short	0x010a
        /*0a56*/ 	.byte	0xff
	.zero		1


	//   ....[145]....
        /*0a58*/ 	.word	0x000098a0
        /*0a5c*/ 	.word	0x00000003
        /*0a60*/ 	.word	0x00000070
        /*0a64*/ 	.short	0x010a
        /*0a66*/ 	.byte	0xff
	.zero		1


	//   ....[146]....
        /*0a68*/ 	.word	0x000098f0
        /*0a6c*/ 	.word	0x0000004f
        /*0a70*/ 	.word	0x000000e0
        /*0a74*/ 	.short	0x010a
        /*0a76*/ 	.byte	0xff
	.zero		1


	//   ....[147]....
        /*0a78*/ 	.word	0x00009940
        /*0a7c*/ 	.word	0x00000003
        /*0a80*/ 	.word	0x00000070
        /*0a84*/ 	.short	0x010a
        /*0a86*/ 	.byte	0xff
	.zero		1


	//   ....[148]....
        /*0a88*/ 	.word	0x00009990
        /*0a8c*/ 	.word	0x00000003
        /*0a90*/ 	.word	0x00000070
        /*0a94*/ 	.short	0x010a
        /*0a96*/ 	.byte	0xff
	.zero		1


	//   ....[149]....
        /*0a98*/ 	.word	0x000099e0
        /*0a9c*/ 	.word	0x00000014
        /*0aa0*/ 	.word	0x00000070
        /*0aa4*/ 	.short	0x010a
        /*0aa6*/ 	.byte	0xff
	.zero		1


	//----- nvinfo : EIATTR_NUM_MBARRIERS
	.align		4
.L_47:
        /*0aa8*/ 	.byte	0x03, 0x38
        /*0aaa*/ 	.short	0x0025


	//----- nvinfo : EIATTR_EXIT_INSTR_OFFSETS
	.align		4
        /*0aac*/ 	.byte	0x04, 0x1c
        /*0aae*/ 	.short	(.L_49 - .L_48)


	//   ....[0]....
.L_48:
        /*0ab0*/ 	.word	0x00002630


	//   ....[1]....
        /*0ab4*/ 	.word	0x00002b20


	//   ....[2]....
        /*0ab8*/ 	.word	0x00002b80


	//   ....[3]....
        /*0abc*/ 	.word	0x00003ed0


	//   ....[4]....
        /*0ac0*/ 	.word	0x00005460


	//   ....[5]....
        /*0ac4*/ 	.word	0x000054a0


	//   ....[6]....
        /*0ac8*/ 	.word	0x00008c10


	//   ....[7]....
        /*0acc*/ 	.word	0x00008c90


	//   ....[8]....
        /*0ad0*/ 	.word	0x00008cc0


	//   ....[9]....
        /*0ad4*/ 	.word	0x00008d30


	//----- nvinfo : EIATTR_MAX_THREADS
	.align		4
.L_49:
        /*0ad8*/ 	.byte	0x04, 0x05
        /*0ada*/ 	.short	(.L_51 - .L_50)
.L_50:
        /*0adc*/ 	.word	0x00000100
        /*0ae0*/ 	.word	0x00000001
        /*0ae4*/ 	.word	0x00000001


	//----- nvinfo : EIATTR_CRS_STACK_SIZE
	.align		4
.L_51:
        /*0ae8*/ 	.byte	0x04, 0x1e
        /*0aea*/ 	.short	(.L_53 - .L_52)
.L_52:
        /*0aec*/ 	.word	0x00000000


	//----- nvinfo : EIATTR_CBANK_PARAM_SIZE
	.align		4
.L_53:
        /*0af0*/ 	.byte	0x03, 0x19
        /*0af2*/ 	.short	0x0a00


	//----- nvinfo : EIATTR_PARAM_CBANK
	.align		4
        /*0af4*/ 	.byte	0x04, 0x0a
        /*0af6*/ 	.short	(.L_55 - .L_54)
	.align		4
.L_54:
        /*0af8*/ 	.word	index@(.nv.constant0._ZN7cutlass13device_kernelINS_4gemm6kernel13GemmUniversalIN4cute5tupleIJiiiiEEENS1_10collective13CollectiveMmaINS1_41MainloopSm100TmaUmmaWarpSpecializedSparseILi7ELi2ELi2ENS5_IJNS4_1CILi2EEENSA_ILi1EEESC_EEEEENS5_IJNSA_ILi256EEENSA_ILi64EEENSA_ILi128EEEEEENS_6half_tENS5_IJNS4_6LayoutINS5_IJiNS5_IJSB_iEEEiEEENS5_IJlNS5_IJSC_SB_EEElEEEEENSK_INS5_IJNS5_IJNS5_IJNSA_ILi8EEESB_SQ_EEEiEEENS5_IJNS5_IJNSA_ILi16EEESB_NSA_ILi4EEEEEEiEEEiEEENS5_IJNS5_IJNS5_IJSH_ST_NSA_ILi2048EEEEEENSA_ILi16384EEEEEENS5_IJNS5_IJSC_NSA_ILi1024EEENSA_ILi32EEEEEElEEElEEEEEEEESJ_NS5_IJlSC_lEEENS4_8TiledMMAINS4_8MMA_AtomIJNS4_33SM100_MMA_F16BF16_2x1SM_SS_SPARSEISJ_SJ_fLi256ELi64ELNS4_4UMMA5MajorE0ELS1E_0ELNS1D_7ScaleInE0ELS1F_0EEEEEENSK_INS5_IJSC_SC_SC_EEENS5_IJNSA_ILi0EEES1J_S1J_EEEEENS5_IJNS4_10UnderscoreES1M_S1M_EEEEENS4_18SM100_TMA_2SM_LOADENS4_14ComposedLayoutINS4_7SwizzleILi3ELi4ELi3EEENS4_25smem_sparse_ptr_flag_bitsILi2ELi16EEENSK_INS5_IJNS5_IJSC_SQ_EEENS5_IJSB_SG_EEEEEENS5_IJNS5_IJS1J_SH_EEESN_EEEEEEEvNS4_8identityES1P_NS1Q_IS1S_NS4_18smem_ptr_flag_bitsILi16EEENSK_INS5_IJSQ_SG_EEENS5_IJSG_SC_EEEEEEEvS22_EENS_8epilogue10collective18CollectiveEpilogueINS2A_23Sm100TmaWarpSpecializedILi4ELi2ELi16ELb1ELb0EEEJNS5_IJSH_SG_SH_EEENS5_IJNSK_ISH_SC_EENSK_IST_SC_EEEEEfNS5_IJSC_llEEEfS2J_NS2A_6fusion15FusionCallbacksIS2E_NS2K_17LinearCombinationIffffLNS_15FloatRoundStyleE2EEES2F_S2I_JEEENS4_5SM1004TMEM4LOAD26SM100_TMEM_LOAD_32dp32b16xENS4_13SM90_TMA_LOADENS1Q_INS1R_ILi2ELi5ELi2EEENS23_ILi32EEENSK_INS5_IJS13_SU_EEENS5_IJSC_S13_EEEEEEENS4_39AutoVectorizingCopyWithAssumedAlignmentILi128EEENS4_14SM90_TMA_STOREES30_S32_S32_EEEvvEEEEvNT_6ParamsE)
        /*0afc*/ 	.short	0x0380
        /*0afe*/ 	.short	0x0a00


	//----- nvinfo : EIATTR_SW_WAR
	.align		4
.L_55:
        /*0b00*/ 	.byte	0x04, 0x36
        /*0b02*/ 	.short	(.L_57 - .L_56)
.L_56:
        /*0b04*/ 	.word	0x00000008
.L_57:


//--------------------- .nv.callgraph             --------------------------
	.section	.nv.callgraph,"",@"SHT_CUDA_CALLGRAPH"
	.align	4
	.sectionentsize	8
	.align		4
        /*0000*/ 	.word	0x00000000
	.align		4
        /*0004*/ 	.word	0xffffffff
	.align		4
        /*0008*/ 	.word	index@(_ZN7cutlass13device_kernelINS_4gemm6kernel13GemmUniversalIN4cute5tupleIJiiiiEEENS1_10collective13CollectiveMmaINS1_41MainloopSm100TmaUmmaWarpSpecializedSparseILi7ELi2ELi2ENS5_IJNS4_1CILi2EEENSA_ILi1EEESC_EEEEENS5_IJNSA_ILi256EEENSA_ILi64EEENSA_ILi128EEEEEENS_6half_tENS5_IJNS4_6LayoutINS5_IJiNS5_IJSB_iEEEiEEENS5_IJlNS5_IJSC_SB_EEElEEEEENSK_INS5_IJNS5_IJNS5_IJNSA_ILi8EEESB_SQ_EEEiEEENS5_IJNS5_IJNSA_ILi16EEESB_NSA_ILi4EEEEEEiEEEiEEENS5_IJNS5_IJNS5_IJSH_ST_NSA_ILi2048EEEEEENSA_ILi16384EEEEEENS5_IJNS5_IJSC_NSA_ILi1024EEENSA_ILi32EEEEEElEEElEEEEEEEESJ_NS5_IJlSC_lEEENS4_8TiledMMAINS4_8MMA_AtomIJNS4_33SM100_MMA_F16BF16_2x1SM_SS_SPARSEISJ_SJ_fLi256ELi64ELNS4_4UMMA5MajorE0ELS1E_0ELNS1D_7ScaleInE0ELS1F_0EEEEEENSK_INS5_IJSC_SC_SC_EEENS5_IJNSA_ILi0EEES1J_S1J_EEEEENS5_IJNS4_10UnderscoreES1M_S1M_EEEEENS4_18SM100_TMA_2SM_LOADENS4_14ComposedLayoutINS4_7SwizzleILi3ELi4ELi3EEENS4_25smem_sparse_ptr_flag_bitsILi2ELi16EEENSK_INS5_IJNS5_IJSC_SQ_EEENS5_IJSB_SG_EEEEEENS5_IJNS5_IJS1J_SH_EEESN_EEEEEEEvNS4_8identityES1P_NS1Q_IS1S_NS4_18smem_ptr_flag_bitsILi16EEENSK_INS5_IJSQ_SG_EEENS5_IJSG_SC_EEEEEEEvS22_EENS_8epilogue10collective18CollectiveEpilogueINS2A_23Sm100TmaWarpSpecializedILi4ELi2ELi16ELb1ELb0EEEJNS5_IJSH_SG_SH_EEENS5_IJNSK_ISH_SC_EENSK_IST_SC_EEEEEfNS5_IJSC_llEEEfS2J_NS2A_6fusion15FusionCallbacksIS2E_NS2K_17LinearCombinationIffffLNS_15FloatRoundStyleE2EEES2F_S2I_JEEENS4_5SM1004TMEM4LOAD26SM100_TMEM_LOAD_32dp32b16xENS4_13SM90_TMA_LOADENS1Q_INS1R_ILi2ELi5ELi2EEENS23_ILi32EEENSK_INS5_IJS13_SU_EEENS5_IJSC_S13_EEEEEEENS4_39AutoVectorizingCopyWithAssumedAlignmentILi128EEENS4_14SM90_TMA_STOREES30_S32_S32_EEEvvEEEEvNT_6ParamsE)
	.align		4
        /*000c*/ 	.word	index@(__assertfail)
	.align		4
        /*0010*/ 	.word	0x00000000
	.align		4
        /*0014*/ 	.word	0xfffffffe
	.align		4
        /*0018*/ 	.word	0x00000000
	.align		4
        /*001c*/ 	.word	0xfffffffd
	.align		4
        /*0020*/ 	.word	0x00000000
	.align		4
        /*0024*/ 	.word	0xfffffffc


//--------------------- .nv.constant4             --------------------------
	.section	.nv.constant4,"a",@progbits
	.align	8
	.align		8
.nv.constant4:
        /*0000*/ 	.dword	__assertfail
	.align		8
        /*0008*/ 	.dword	__unnamed_1
	.align		8
        /*0010*/ 	.dword	__unnamed_2
	.align		8
        /*0018*/ 	.dword	_ZN39_INTERNAL_2da5e063_4_k_cu_f30cecf1_26604cuda3std3__45__cpo5beginE
	.align		8
        /*0020*/ 	.dword	_ZN39_INTERNAL_2da5e063_4_k_cu_f30cecf1_26604cuda3std3__45__cpo3endE
	.align		8
        /*0028*/ 	.dword	_ZN39_INTERNAL_2da5e063_4_k_cu_f30cecf1_26604cuda3std3__45__cpo6cbeginE
	.align		8
        /*0030*/ 	.dword	_ZN39_INTERNAL_2da5e063_4_k_cu_f30cecf1_26604cuda3std3__45__cpo4cendE
	.align		8
        /*0038*/ 	.dword	_ZN39_INTERNAL_2da5e063_4_k_cu_f30cecf1_26604cuda3std3__441_GLOBAL__N__2da5e063_4_k_cu_f30cecf1_26606ignoreE
	.align		8
        /*0040*/ 	.dword	_ZN39_INTERNAL_2da5e063_4_k_cu_f30cecf1_26604cuda3std3__419piecewise_constructE
	.align		8
        /*0048*/ 	.dword	_ZN39_INTERNAL_2da5e063_4_k_cu_f30cecf1_26604cuda3std3__48in_placeE
	.align		8
        /*0050*/ 	.dword	_ZN39_INTERNAL_2da5e063_4_k_cu_f30cecf1_26604cuda3std6ranges3__45__cpo4swapE
	.align		8
        /*0058*/ 	.dword	_ZN39_INTERNAL_2da5e063_4_k_cu_f30cecf1_26604cuda3std6ranges3__45__cpo9iter_moveE
	.align		8
        /*0060*/ 	.dword	_ZN39_INTERNAL_2da5e063_4_k_cu_f30cecf1_26604cute7productE
	.align		8
        /*0068*/ 	.dword	_ZN39_INTERNAL_2da5e063_4_k_cu_f30cecf1_26604cute1_E
	.align		8
        /*0070*/ 	.dword	$str$25
	.align		8
        /*0078*/ 	.dword	$str$26
	.align		8
        /*0080*/ 	.dword	$str$27
	.align		8
        /*0088*/ 	.dword	$str$28


//--------------------- .text._ZN7cutlass13device_kernelINS_4gemm6kernel13GemmUniversalIN4cute5tupleIJiiiiEEENS1_10collective13CollectiveMmaINS1_41MainloopSm100TmaUmmaWarpSpecializedSparseILi7ELi2ELi2ENS5_IJNS4_1CILi2EEENSA_ILi1EEESC_EEEEENS5_IJNSA_ILi256EEENSA_ILi64EEENSA_ILi128EEEEEENS_6half_tENS5_IJNS4_6LayoutINS5_IJiNS5_IJSB_iEEEiEEENS5_IJlNS5_IJSC_SB_EEElEEEEENSK_INS5_IJNS5_IJNS5_IJNSA_ILi8EEESB_SQ_EEEiEEENS5_IJNS5_IJNSA_ILi16EEESB_NSA_ILi4EEEEEEiEEEiEEENS5_IJNS5_IJNS5_IJSH_ST_NSA_ILi2048EEEEEENSA_ILi16384EEEEEENS5_IJNS5_IJSC_NSA_ILi1024EEENSA_ILi32EEEEEElEEElEEEEEEEESJ_NS5_IJlSC_lEEENS4_8TiledMMAINS4_8MMA_AtomIJNS4_33SM100_MMA_F16BF16_2x1SM_SS_SPARSEISJ_SJ_fLi256ELi64ELNS4_4UMMA5MajorE0ELS1E_0ELNS1D_7ScaleInE0ELS1F_0EEEEEENSK_INS5_IJSC_SC_SC_EEENS5_IJNSA_ILi0EEES1J_S1J_EEEEENS5_IJNS4_10UnderscoreES1M_S1M_EEEEENS4_18SM100_TMA_2SM_LOADENS4_14ComposedLayoutINS4_7SwizzleILi3ELi4ELi3EEENS4_25smem_sparse_ptr_flag_bitsILi2ELi16EEENSK_INS5_IJNS5_IJSC_SQ_EEENS5_IJSB_SG_EEEEEENS5_IJNS5_IJS1J_SH_EEESN_EEEEEEEvNS4_8identityES1P_NS1Q_IS1S_NS4_18smem_ptr_flag_bitsILi16EEENSK_INS5_IJSQ_SG_EEENS5_IJSG_SC_EEEEEEEvS22_EENS_8epilogue10collective18CollectiveEpilogueINS2A_23Sm100TmaWarpSpecializedILi4ELi2ELi16ELb1ELb0EEEJNS5_IJSH_SG_SH_EEENS5_IJNSK_ISH_SC_EENSK_IST_SC_EEEEEfNS5_IJSC_llEEEfS2J_NS2A_6fusion15FusionCallbacksIS2E_NS2K_17LinearCombinationIffffLNS_15FloatRoundStyleE2EEES2F_S2I_JEEENS4_5SM1004TMEM4LOAD26SM100_TMEM_LOAD_32dp32b16xENS4_13SM90_TMA_LOADENS1Q_INS1R_ILi2ELi5ELi2EEENS23_ILi32EEENSK_INS5_IJS13_SU_EEENS5_IJSC_S13_EEEEEEENS4_39AutoVectorizingCopyWithAssumedAlignmentILi128EEENS4_14SM90_TMA_STOREES30_S32_S32_EEEvvEEEEvNT_6ParamsE --------------------------
	.section	.text._ZN7cutlass13device_kernelINS_4gemm6kernel13GemmUniversalIN4cute5tupleIJiiiiEEENS1_10collective13CollectiveMmaINS1_41MainloopSm100TmaUmmaWarpSpecializedSparseILi7ELi2ELi2ENS5_IJNS4_1CILi2EEENSA_ILi1EEESC_EEEEENS5_IJNSA_ILi256EEENSA_ILi64EEENSA_ILi128EEEEEENS_6half_tENS5_IJNS4_6LayoutINS5_IJiNS5_IJSB_iEEEiEEENS5_IJlNS5_IJSC_SB_EEElEEEEENSK_INS5_IJNS5_IJNS5_IJNSA_ILi8EEESB_SQ_EEEiEEENS5_IJNS5_IJNSA_ILi16EEESB_NSA_ILi4EEEEEEiEEEiEEENS5_IJNS5_IJNS5_IJSH_ST_NSA_ILi2048EEEEEENSA_ILi16384EEEEEENS5_IJNS5_IJSC_NSA_ILi1024EEENSA_ILi32EEEEEElEEElEEEEEEEESJ_NS5_IJlSC_lEEENS4_8TiledMMAINS4_8MMA_AtomIJNS4_33SM100_MMA_F16BF16_2x1SM_SS_SPARSEISJ_SJ_fLi256ELi64ELNS4_4UMMA5MajorE0ELS1E_0ELNS1D_7ScaleInE0ELS1F_0EEEEEENSK_INS5_IJSC_SC_SC_EEENS5_IJNSA_ILi0EEES1J_S1J_EEEEENS5_IJNS4_10UnderscoreES1M_S1M_EEEEENS4_18SM100_TMA_2SM_LOADENS4_14ComposedLayoutINS4_7SwizzleILi3ELi4ELi3EEENS4_25smem_sparse_ptr_flag_bitsILi2ELi16EEENSK_INS5_IJNS5_IJSC_SQ_EEENS5_IJSB_SG_EEEEEENS5_IJNS5_IJS1J_SH_EEESN_EEEEEEEvNS4_8identityES1P_NS1Q_IS1S_NS4_18smem_ptr_flag_bitsILi16EEENSK_INS5_IJSQ_SG_EEENS5_IJSG_SC_EEEEEEEvS22_EENS_8epilogue10collective18CollectiveEpilogueINS2A_23Sm100TmaWarpSpecializedILi4ELi2ELi16ELb1ELb0EEEJNS5_IJSH_SG_SH_EEENS5_IJNSK_ISH_SC_EENSK_IST_SC_EEEEEfNS5_IJSC_llEEEfS2J_NS2A_6fusion15FusionCallbacksIS2E_NS2K_17LinearCombinationIffffLNS_15FloatRoundStyleE2EEES2F_S2I_JEEENS4_5SM1004TMEM4LOAD26SM100_TMEM_LOAD_32dp32b16xENS4_13SM90_TMA_LOADENS1Q_INS1R_ILi2ELi5ELi2EEENS23_ILi32EEENSK_INS5_IJS13_SU_EEENS5_IJSC_S13_EEEEEEENS4_39AutoVectorizingCopyWithAssumedAlignmentILi128EEENS4_14SM90_TMA_STOREES30_S32_S32_EEEvvEEEEvNT_6ParamsE,"ax",@progbits
	.align	128
.text._ZN7cutlass13device_kernelINS_4gemm6kernel13GemmUniversalIN4cute5tupleIJiiiiEEENS1_10collective13CollectiveMmaINS1_41MainloopSm100TmaUmmaWarpSpecializedSparseILi7ELi2ELi2ENS5_IJNS4_1CILi2EEENSA_ILi1EEESC_EEEEENS5_IJNSA_ILi256EEENSA_ILi64EEENSA_ILi128EEEEEENS_6half_tENS5_IJNS4_6LayoutINS5_IJiNS5_IJSB_iEEEiEEENS5_IJlNS5_IJSC_SB_EEElEEEEENSK_INS5_IJNS5_IJNS5_IJNSA_ILi8EEESB_SQ_EEEiEEENS5_IJNS5_IJNSA_ILi16EEESB_NSA_ILi4EEEEEEiEEEiEEENS5_IJNS5_IJNS5_IJSH_ST_NSA_ILi2048EEEEEENSA_ILi16384EEEEEENS5_IJNS5_IJSC_NSA_ILi1024EEENSA_ILi32EEEEEElEEElEEEEEEEESJ_NS5_IJlSC_lEEENS4_8TiledMMAINS4_8MMA_AtomIJNS4_33SM100_MMA_F16BF16_2x1SM_SS_SPARSEISJ_SJ_fLi256ELi64ELNS4_4UMMA5MajorE0ELS1E_0ELNS1D_7ScaleInE0ELS1F_0EEEEEENSK_INS5_IJSC_SC_SC_EEENS5_IJNSA_ILi0EEES1J_S1J_EEEEENS5_IJNS4_10UnderscoreES1M_S1M_EEEEENS4_18SM100_TMA_2SM_LOADENS4_14ComposedLayoutINS4_7SwizzleILi3ELi4ELi3EEENS4_25smem_sparse_ptr_flag_bitsILi2ELi16EEENSK_INS5_IJNS5_IJSC_SQ_EEENS5_IJSB_SG_EEEEEENS5_IJNS5_IJS1J_SH_EEESN_EEEEEEEvNS4_8identityES1P_NS1Q_IS1S_NS4_18smem_ptr_flag_bitsILi16EEENSK_INS5_IJSQ_SG_EEENS5_IJSG_SC_EEEEEEEvS22_EENS_8epilogue10collective18CollectiveEpilogueINS2A_23Sm100TmaWarpSpecializedILi4ELi2ELi16ELb1ELb0EEEJNS5_IJSH_SG_SH_EEENS5_IJNSK_ISH_SC_EENSK_IST_SC_EEEEEfNS5_IJSC_llEEEfS2J_NS2A_6fusion15FusionCallbacksIS2E_NS2K_17LinearCombinationIffffLNS_15FloatRoundStyleE2EEES2F_S2I_JEEENS4_5SM1004TMEM4LOAD26SM100_TMEM_LOAD_32dp32b16xENS4_13SM90_TMA_LOADENS1Q_INS1R_ILi2ELi5ELi2EEENS23_ILi32EEENSK_INS5_IJS13_SU_EEENS5_IJSC_S13_EEEEEEENS4_39AutoVectorizingCopyWithAssumedAlignmentILi128EEENS4_14SM90_TMA_STOREES30_S32_S32_EEEvvEEEEvNT_6ParamsE:
        .type           _ZN7cutlass13device_kernelINS_4gemm6kernel13GemmUniversalIN4cute5tupleIJiiiiEEENS1_10collective13CollectiveMmaINS1_41MainloopSm100TmaUmmaWarpSpecializedSparseILi7ELi2ELi2ENS5_IJNS4_1CILi2EEENSA_ILi1EEESC_EEEEENS5_IJNSA_ILi256EEENSA_ILi64EEENSA_ILi128EEEEEENS_6half_tENS5_IJNS4_6LayoutINS5_IJiNS5_IJSB_iEEEiEEENS5_IJlNS5_IJSC_SB_EEElEEEEENSK_INS5_IJNS5_IJNS5_IJNSA_ILi8EEESB_SQ_EEEiEEENS5_IJNS5_IJNSA_ILi16EEESB_NSA_ILi4EEEEEEiEEEiEEENS5_IJNS5_IJNS5_IJSH_ST_NSA_ILi2048EEEEEENSA_ILi16384EEEEEENS5_IJNS5_IJSC_NSA_ILi1024EEENSA_ILi32EEEEEElEEElEEEEEEEESJ_NS5_IJlSC_lEEENS4_8TiledMMAINS4_8MMA_AtomIJNS4_33SM100_MMA_F16BF16_2x1SM_SS_SPARSEISJ_SJ_fLi256ELi64ELNS4_4UMMA5MajorE0ELS1E_0ELNS1D_7ScaleInE0ELS1F_0EEEEEENSK_INS5_IJSC_SC_SC_EEENS5_IJNSA_ILi0EEES1J_S1J_EEEEENS5_IJNS4_10UnderscoreES1M_S1M_EEEEENS4_18SM100_TMA_2SM_LOADENS4_14ComposedLayoutINS4_7SwizzleILi3ELi4ELi3EEENS4_25smem_sparse_ptr_flag_bitsILi2ELi16EEENSK_INS5_IJNS5_IJSC_SQ_EEENS5_IJSB_SG_EEEEEENS5_IJNS5_IJS1J_SH_EEESN_EEEEEEEvNS4_8identityES1P_NS1Q_IS1S_NS4_18smem_ptr_flag_bitsILi16EEENSK_INS5_IJSQ_SG_EEENS5_IJSG_SC_EEEEEEEvS22_EENS_8epilogue10collective18CollectiveEpilogueINS2A_23Sm100TmaWarpSpecializedILi4ELi2ELi16ELb1ELb0EEEJNS5_IJSH_SG_SH_EEENS5_IJNSK_ISH_SC_EENSK_IST_SC_EEEEEfNS5_IJSC_llEEEfS2J_NS2A_6fusion15FusionCallbacksIS2E_NS2K_17LinearCombinationIffffLNS_15FloatRoundStyleE2EEES2F_S2I_JEEENS4_5SM1004TMEM4LOAD26SM100_TMEM_LOAD_32dp32b16xENS4_13SM90_TMA_LOADENS1Q_INS1R_ILi2ELi5ELi2EEENS23_ILi32EEENSK_INS5_IJS13_SU_EEENS5_IJSC_S13_EEEEEEENS4_39AutoVectorizingCopyWithAssumedAlignmentILi128EEENS4_14SM90_TMA_STOREES30_S32_S32_EEEvvEEEEvNT_6ParamsE,@function
        .size           _ZN7cutlass13device_kernelINS_4gemm6kernel13GemmUniversalIN4cute5tupleIJiiiiEEENS1_10collective13CollectiveMmaINS1_41MainloopSm100TmaUmmaWarpSpecializedSparseILi7ELi2ELi2ENS5_IJNS4_1CILi2EEENSA_ILi1EEESC_EEEEENS5_IJNSA_ILi256EEENSA_ILi64EEENSA_ILi128EEEEEENS_6half_tENS5_IJNS4_6LayoutINS5_IJiNS5_IJSB_iEEEiEEENS5_IJlNS5_IJSC_SB_EEElEEEEENSK_INS5_IJNS5_IJNS5_IJNSA_ILi8EEESB_SQ_EEEiEEENS5_IJNS5_IJNSA_ILi16EEESB_NSA_ILi4EEEEEEiEEEiEEENS5_IJNS5_IJNS5_IJSH_ST_NSA_ILi2048EEEEEENSA_ILi16384EEEEEENS5_IJNS5_IJSC_NSA_ILi1024EEENSA_ILi32EEEEEElEEElEEEEEEEESJ_NS5_IJlSC_lEEENS4_8TiledMMAINS4_8MMA_AtomIJNS4_33SM100_MMA_F16BF16_2x1SM_SS_SPARSEISJ_SJ_fLi256ELi64ELNS4_4UMMA5MajorE0ELS1E_0ELNS1D_7ScaleInE0ELS1F_0EEEEEENSK_INS5_IJSC_SC_SC_EEENS5_IJNSA_ILi0EEES1J_S1J_EEEEENS5_IJNS4_10UnderscoreES1M_S1M_EEEEENS4_18SM100_TMA_2SM_LOADENS4_14ComposedLayoutINS4_7SwizzleILi3ELi4ELi3EEENS4_25smem_sparse_ptr_flag_bitsILi2ELi16EEENSK_INS5_IJNS5_IJSC_SQ_EEENS5_IJSB_SG_EEEEEENS5_IJNS5_IJS1J_SH_EEESN_EEEEEEEvNS4_8identityES1P_NS1Q_IS1S_NS4_18smem_ptr_flag_bitsILi16EEENSK_INS5_IJSQ_SG_EEENS5_IJSG_SC_EEEEEEEvS22_EENS_8epilogue10collective18CollectiveEpilogueINS2A_23Sm100TmaWarpSpecializedILi4ELi2ELi16ELb1ELb0EEEJNS5_IJSH_SG_SH_EEENS5_IJNSK_ISH_SC_EENSK_IST_SC_EEEEEfNS5_IJSC_llEEEfS2J_NS2A_6fusion15FusionCallbacksIS2E_NS2K_17LinearCombinationIffffLNS_15FloatRoundStyleE2EEES2F_S2I_JEEENS4_5SM1004TMEM4LOAD26SM100_TMEM_LOAD_32dp32b16xENS4_13SM90_TMA_LOADENS1Q_INS1R_ILi2ELi5ELi2EEENS23_ILi32EEENSK_INS5_IJS13_SU_EEENS5_IJSC_S13_EEEEEEENS4_39AutoVectorizingCopyWithAssumedAlignmentILi128EEENS4_14SM90_TMA_STOREES30_S32_S32_EEEvvEEEEvNT_6ParamsE,(.L_x_189 - _ZN7cutlass13device_kernelINS_4gemm6kernel13GemmUniversalIN4cute5tupleIJiiiiEEENS1_10collective13CollectiveMmaINS1_41MainloopSm100TmaUmmaWarpSpecializedSparseILi7ELi2ELi2ENS5_IJNS4_1CILi2EEENSA_ILi1EEESC_EEEEENS5_IJNSA_ILi256EEENSA_ILi64EEENSA_ILi128EEEEEENS_6half_tENS5_IJNS4_6LayoutINS5_IJiNS5_IJSB_iEEEiEEENS5_IJlNS5_IJSC_SB_EEElEEEEENSK_INS5_IJNS5_IJNS5_IJNSA_ILi8EEESB_SQ_EEEiEEENS5_IJNS5_IJNSA_ILi16EEESB_NSA_ILi4EEEEEEiEEEiEEENS5_IJNS5_IJNS5_IJSH_ST_NSA_ILi2048EEEEEENSA_ILi16384EEEEEENS5_IJNS5_IJSC_NSA_ILi1024EEENSA_ILi32EEEEEElEEElEEEEEEEESJ_NS5_IJlSC_lEEENS4_8TiledMMAINS4_8MMA_AtomIJNS4_33SM100_MMA_F16BF16_2x1SM_SS_SPARSEISJ_SJ_fLi256ELi64ELNS4_4UMMA5MajorE0ELS1E_0ELNS1D_7ScaleInE0ELS1F_0EEEEEENSK_INS5_IJSC_SC_SC_EEENS5_IJNSA_ILi0EEES1J_S1J_EEEEENS5_IJNS4_10UnderscoreES1M_S1M_EEEEENS4_18SM100_TMA_2SM_LOADENS4_14ComposedLayoutINS4_7SwizzleILi3ELi4ELi3EEENS4_25smem_sparse_ptr_flag_bitsILi2ELi16EEENSK_INS5_IJNS5_IJSC_SQ_EEENS5_IJSB_SG_EEEEEENS5_IJNS5_IJS1J_SH_EEESN_EEEEEEEvNS4_8identityES1P_NS1Q_IS1S_NS4_18smem_ptr_flag_bitsILi16EEENSK_INS5_IJSQ_SG_EEENS5_IJSG_SC_EEEEEEEvS22_EENS_8epilogue10collective18CollectiveEpilogueINS2A_23Sm100TmaWarpSpecializedILi4ELi2ELi16ELb1ELb0EEEJNS5_IJSH_SG_SH_EEENS5_IJNSK_ISH_SC_EENSK_IST_SC_EEEEEfNS5_IJSC_llEEEfS2J_NS2A_6fusion15FusionCallbacksIS2E_NS2K_17LinearCombinationIffffLNS_15FloatRoundStyleE2EEES2F_S2I_JEEENS4_5SM1004TMEM4LOAD26SM100_TMEM_LOAD_32dp32b16xENS4_13SM90_TMA_LOADENS1Q_INS1R_ILi2ELi5ELi2EEENS23_ILi32EEENSK_INS5_IJS13_SU_EEENS5_IJSC_S13_EEEEEEENS4_39AutoVectorizingCopyWithAssumedAlignmentILi128EEENS4_14SM90_TMA_STOREES30_S32_S32_EEEvvEEEEvNT_6ParamsE)
        .other          _ZN7cutlass13device_kernelINS_4gemm6kernel13GemmUniversalIN4cute5tupleIJiiiiEEENS1_10collective13CollectiveMmaINS1_41MainloopSm100TmaUmmaWarpSpecializedSparseILi7ELi2ELi2ENS5_IJNS4_1CILi2EEENSA_ILi1EEESC_EEEEENS5_IJNSA_ILi256EEENSA_ILi64EEENSA_ILi128EEEEEENS_6half_tENS5_IJNS4_6LayoutINS5_IJiNS5_IJSB_iEEEiEEENS5_IJlNS5_IJSC_SB_EEElEEEEENSK_INS5_IJNS5_IJNS5_IJNSA_ILi8EEESB_SQ_EEEiEEENS5_IJNS5_IJNSA_ILi16EEESB_NSA_ILi4EEEEEEiEEEiEEENS5_IJNS5_IJNS5_IJSH_ST_NSA_ILi2048EEEEEENSA_ILi16384EEEEEENS5_IJNS5_IJSC_NSA_ILi1024EEENSA_ILi32EEEEEElEEElEEEEEEEESJ_NS5_IJlSC_lEEENS4_8TiledMMAINS4_8MMA_AtomIJNS4_33SM100_MMA_F16BF16_2x1SM_SS_SPARSEISJ_SJ_fLi256ELi64ELNS4_4UMMA5MajorE0ELS1E_0ELNS1D_7ScaleInE0ELS1F_0EEEEEENSK_INS5_IJSC_SC_SC_EEENS5_IJNSA_ILi0EEES1J_S1J_EEEEENS5_IJNS4_10UnderscoreES1M_S1M_EEEEENS4_18SM100_TMA_2SM_LOADENS4_14ComposedLayoutINS4_7SwizzleILi3ELi4ELi3EEENS4_25smem_sparse_ptr_flag_bitsILi2ELi16EEENSK_INS5_IJNS5_IJSC_SQ_EEENS5_IJSB_SG_EEEEEENS5_IJNS5_IJS1J_SH_EEESN_EEEEEEEvNS4_8identityES1P_NS1Q_IS1S_NS4_18smem_ptr_flag_bitsILi16EEENSK_INS5_IJSQ_SG_EEENS5_IJSG_SC_EEEEEEEvS22_EENS_8epilogue10collective18CollectiveEpilogueINS2A_23Sm100TmaWarpSpecializedILi4ELi2ELi16ELb1ELb0EEEJNS5_IJSH_SG_SH_EEENS5_IJNSK_ISH_SC_EENSK_IST_SC_EEEEEfNS5_IJSC_llEEEfS2J_NS2A_6fusion15FusionCallbacksIS2E_NS2K_17LinearCombinationIffffLNS_15FloatRoundStyleE2EEES2F_S2I_JEEENS4_5SM1004TMEM4LOAD26SM100_TMEM_LOAD_32dp32b16xENS4_13SM90_TMA_LOADENS1Q_INS1R_ILi2ELi5ELi2EEENS23_ILi32EEENSK_INS5_IJS13_SU_EEENS5_IJSC_S13_EEEEEEENS4_39AutoVectorizingCopyWithAssumedAlignmentILi128EEENS4_14SM90_TMA_STOREES30_S32_S32_EEEvvEEEEvNT_6ParamsE,@"STO_CUDA_ENTRY STV_DEFAULT"
_ZN7cutlass13device_kernelINS_4gemm6kernel13GemmUniversalIN4cute5tupleIJiiiiEEENS1_10collective13CollectiveMmaINS1_41MainloopSm100TmaUmmaWarpSpecializedSparseILi7ELi2ELi2ENS5_IJNS4_1CILi2EEENSA_ILi1EEESC_EEEEENS5_IJNSA_ILi256EEENSA_ILi64EEENSA_ILi128EEEEEENS_6half_tENS5_IJNS4_6LayoutINS5_IJiNS5_IJSB_iEEEiEEENS5_IJlNS5_IJSC_SB_EEElEEEEENSK_INS5_IJNS5_IJNS5_IJNSA_ILi8EEESB_SQ_EEEiEEENS5_IJNS5_IJNSA_ILi16EEESB_NSA_ILi4EEEEEEiEEEiEEENS5_IJNS5_IJNS5_IJSH_ST_NSA_ILi2048EEEEEENSA_ILi16384EEEEEENS5_IJNS5_IJSC_NSA_ILi1024EEENSA_ILi32EEEEEElEEElEEEEEEEESJ_NS5_IJlSC_lEEENS4_8TiledMMAINS4_8MMA_AtomIJNS4_33SM100_MMA_F16BF16_2x1SM_SS_SPARSEISJ_SJ_fLi256ELi64ELNS4_4UMMA5MajorE0ELS1E_0ELNS1D_7ScaleInE0ELS1F_0EEEEEENSK_INS5_IJSC_SC_SC_EEENS5_IJNSA_ILi0EEES1J_S1J_EEEEENS5_IJNS4_10UnderscoreES1M_S1M_EEEEENS4_18SM100_TMA_2SM_LOADENS4_14ComposedLayoutINS4_7SwizzleILi3ELi4ELi3EEENS4_25smem_sparse_ptr_flag_bitsILi2ELi16EEENSK_INS5_IJNS5_IJSC_SQ_EEENS5_IJSB_SG_EEEEEENS5_IJNS5_IJS1J_SH_EEESN_EEEEEEEvNS4_8identityES1P_NS1Q_IS1S_NS4_18smem_ptr_flag_bitsILi16EEENSK_INS5_IJSQ_SG_EEENS5_IJSG_SC_EEEEEEEvS22_EENS_8epilogue10collective18CollectiveEpilogueINS2A_23Sm100TmaWarpSpecializedILi4ELi2ELi16ELb1ELb0EEEJNS5_IJSH_SG_SH_EEENS5_IJNSK_ISH_SC_EENSK_IST_SC_EEEEEfNS5_IJSC_llEEEfS2J_NS2A_6fusion15FusionCallbacksIS2E_NS2K_17LinearCombinationIffffLNS_15FloatRoundStyleE2EEES2F_S2I_JEEENS4_5SM1004TMEM4LOAD26SM100_TMEM_LOAD_32dp32b16xENS4_13SM90_TMA_LOADENS1Q_INS1R_ILi2ELi5ELi2EEENS23_ILi32EEENSK_INS5_IJS13_SU_EEENS5_IJSC_S13_EEEEEEENS4_39AutoVectorizingCopyWithAssumedAlignmentILi128EEENS4_14SM90_TMA_STOREES30_S32_S32_EEEvvEEEEvNT_6ParamsE:
[----:B------:R-:W1:Y:S01]  /*0000*/  LDC R1, c[0x0][0x37c] ;  /* 0x0000df00ff017b82 */ /* 0x000e620000000800 */
[----:B------:R-:W2:Y:S01]  /*0010*/  S2R R72, SR_TID.X ;  /* 0x0000000000487919 */ /* 0x000ea20000002100 */
[----:B------:R-:W3:Y:S06]  /*0020*/  LDCU.64 UR6, c[0x0][0xa90] ;  /* 0x00015200ff0677ac */ /* 0x000eec0008000a00 */
[----:B------:R-:W4:Y:S01]  /*0030*/  S2UR UR37, SR_CgaCtaId ;  /* 0x00000000002579c3 */ /* 0x000f220000008800 */
[----:B------:R-:W-:Y:S02]  /*0040*/  PRMT R59, RZ, 0x7610, R59 ;  /* 0x00007610ff3b7816 */ /* 0x000fe4000000003b */
[----:B------:R-:W-:Y:S01]  /*0050*/  ELECT P4, URZ, PT ;  /* 0x0000000000ff782f */ /* 0x000fe20003880000 */
[----:B------:R-:W1:Y:S01]  /*0060*/  LDCU.64 UR38, c[0x0][0x358] ;  /* 0x00006b00ff2677ac */ /* 0x000e620008000a00 */
[----:B---3--:R-:W-:-:S04]  /*0070*/  UISETP.NE.U32.AND UP0, UPT, UR6, URZ, UPT ;  /* 0x000000ff0600728c */ /* 0x008fc8000bf05070 */
[----:B------:R-:W-:Y:S02]  /*0080*/  UISETP.NE.AND.EX UP0, UPT, UR7, URZ, UPT, UP0 ;  /* 0x000000ff0700728c */ /* 0x000fe4000bf05300 */
[----:B----4-:R-:W-:Y:S02]  /*0090*/  ULOP3.LUT UR4, UR37, 0x1, URZ, 0xc0, !UPT ;  /* 0x0000000125047892 */ /* 0x010fe4000f8ec0ff */
[----:B------:R-:W-:Y:S01]  /*00a0*/  ULOP3.LUT UR5, UR37, 0x1, URZ, 0x3c, !UPT ;  /* 0x0000000125057892 */ /* 0x000fe2000f8e3cff */
[----:B--2---:R-:W-:-:S05]  /*00b0*/  SHF.R.U32.HI R63, RZ, 0x5, R72 ;  /* 0x00000005ff3f7819 */ /* 0x004fca0000011648 */
[----:B------:R-:W2:Y:S02]  /*00c0*/  SHFL.IDX PT, R0, R63, RZ, 0x1f ;  /* 0x00001fff3f007589 */ /* 0x000ea400000e0000 */
[----:B--2---:R-:W-:Y:S01]  /*00d0*/  R2UR UR10, R0 ;  /* 0x00000000000a72ca */ /* 0x004fe200000e0000 */
[----:B-1----:R-:W-:-:S14]  /*00e0*/  BRA.U UP0, `(.L_x_0) ;  /* 0x00000001002c7547 */ /* 0x002fdc000b800000 */
[----:B------:R-:W1:Y:S02]  /*00f0*/  LDCU.64 UR8, c[0x0][0xa88] ;  /* 0x00015100ff0877ac */ /* 0x000e640008000a00 */
[----:B-1----:R-:W-:-:S04]  /*0100*/  UISETP.NE.U32.AND UP0, UPT, UR8, URZ, UPT ;  /* 0x000000ff0800728c */ /* 0x002fc8000bf05070 */
[----:B------:R-:W-:-:S09]  /*0110*/  UISETP.NE.AND.EX UP0, UPT, UR9, URZ, UPT, UP0 ;  /* 0x000000ff0900728c */ /* 0x000fd2000bf05300 */
[----:B------:R-:W-:Y:S05]  /*0120*/  BRA.U !UP0, `(.L_x_1) ;  /* 0x0000000108107547 */ /* 0x000fea000b800000 */
[----:B------:R-:W1:Y:S02]  /*0130*/  LDC.64 R2, c[0x0][0xa88] ;  /* 0x0002a200ff027b82 */ /* 0x000e640000000a00 */
[----:B-1----:R1:W5:Y:S01]  /*0140*/  LDG.E R35, desc[UR38][R2.64] ;  /* 0x0000002602237981 */ /* 0x002362000c1e1900 */
[----:B------:R-:W-:Y:S01]  /*0150*/  HFMA2 R59, -RZ, RZ, 0, 5.9604644775390625e-08 ;  /* 0x00000001ff3b7431 */ /* 0x000fe200000001ff */
[----:B------:R-:W-:Y:S05]  /*0160*/  BRA `(.L_x_0) ;  /* 0x00000000000c7947 */ /* 0x000fea0003800000 */
.L_x_1:
[----:B------:R-:W1:Y:S01]  /*0170*/  LDCU UR8, c[0x0][0xa80] ;  /* 0x00015000ff0877ac */ /* 0x000e620008000800 */
[----:B------:R-:W-:Y:S01]  /*0180*/  HFMA2 R59, -RZ, RZ, 0, 5.9604644775390625e-08 ;  /* 0x00000001ff3b7431 */ /* 0x000fe200000001ff */
[----:B-1----:R-:W-:-:S07]  /*0190*/  MOV R35, UR8 ;  /* 0x0000000800237c02 */ /* 0x002fce0008000f00 */
.L_x_0:
[----:B------:R-:W2:Y:S02]  /*01a0*/  LDCU.64 UR8, c[0x0][0xab0] ;  /* 0x00015600ff0877ac */ /* 0x000ea40008000a00 */
[----:B--2---:R-:W-:-:S04]  /*01b0*/  UISETP.NE.U32.AND UP0, UPT, UR8, URZ, UPT ;  /* 0x000000ff0800728c */ /* 0x004fc8000bf05070 */
[----:B------:R-:W-:-:S09]  /*01c0*/  UISETP.NE.AND.EX UP0, UPT, UR9, URZ, UPT, UP0 ;  /* 0x000000ff0900728c */ /* 0x000fd2000bf05300 */
[----:B------:R-:W-:Y:S05]  /*01d0*/  BRA.U UP0, `(.L_x_2) ;  /* 0x0000000100247547 */ /* 0x000fea000b800000 */
[----:B------:R-:W2:Y:S02]  /*01e0*/  LDCU.64 UR8, c[0x0][0xaa8] ;  /* 0x00015500ff0877ac */ /* 0x000ea40008000a00 */
[----:B--2---:R-:W-:-:S04]  /*01f0*/  UISETP.NE.U32.AND UP0, UPT, UR8, URZ, UPT ;  /* 0x000000ff0800728c */ /* 0x004fc8000bf05070 */
[----:B------:R-:W-:-:S09]  /*0200*/  UISETP.NE.AND.EX UP0, UPT, UR9, URZ, UPT, UP0 ;  /* 0x000000ff0900728c */ /* 0x000fd2000bf05300 */
[----:B------:R-:W-:Y:S05]  /*0210*/  BRA.U !UP0, `(.L_x_3) ;  /* 0x00000001080c7547 */ /* 0x000fea000b800000 */
[----:B------:R-:W2:Y:S02]  /*0220*/  LDC.64 R32, c[0x0][0xaa8] ;  /* 0x0002aa00ff207b82 */ /* 0x000ea40000000a00 */
[----:B--2---:R2:W5:Y:S01]  /*0230*/  LDG.E R32, desc[UR38][R32.64] ;  /* 0x0000002620207981 */ /* 0x004562000c1e1900 */
[----:B------:R-:W-:Y:S05]  /*0240*/  BRA `(.L_x_2) ;  /* 0x0000000000087947 */ /* 0x000fea0003800000 */
.L_x_3:
[----:B------:R-:W2:Y:S02]  /*0250*/  LDCU UR8, c[0x0][0xaa0] ;  /* 0x00015400ff0877ac */ /* 0x000ea40008000800 */
[----:B--2---:R-:W-:Y:S02]  /*0260*/  MOV R32, UR8 ;  /* 0x0000000800207c02 */ /* 0x004fe40008000f00 */
.L_x_2:
[----:B------:R-:W-:Y:S01]  /*0270*/  IMAD.U32 R0, RZ, RZ, UR10 ;  /* 0x0000000aff007e24 */ /* 0x000fe2000f8e00ff */
[----:B------:R-:W-:Y:S04]  /*0280*/  BSSY.RECONVERGENT B0, `(.L_x_4) ;  /* 0x000000f000007945 */ /* 0x000fe80003800200 */
[C---:B------:R-:W-:Y:S02]  /*0290*/  ISETP.NE.OR P1, PT, R0.reuse, 0x1, !P4 ;  /* 0x000000010000780c */ /* 0x040fe40006725670 */
[----:B------:R-:W-:-:S11]  /*02a0*/  ISETP.NE.OR P0, PT, R0, 0x3, !P4 ;  /* 0x000000030000780c */ /* 0x000fd60006705670 */
[----:B------:R-:W-:Y:S05]  /*02b0*/  @P1 BRA `(.L_x_5) ;  /* 0x00000000002c1947 */ /* 0x000fea0003800000 */
[----:B------:R-:W3:Y:S02]  /*02c0*/  LDCU.64 UR8, c[0x0][0x348] ;  /* 0x00006900ff0877ac */ /* 0x000ee40008000a00 */
[----:B---3--:R-:W-:Y:S02]  /*02d0*/  UIADD3 UR14, UP2, UPT, UR8, 0x80, URZ ;  /* 0x00000080080e7890 */ /* 0x008fe4000ff5e0ff */
[----:B------:R-:W-:Y:S02]  /*02e0*/  UIADD3 UR12, UP1, UPT, UR8, 0x280, URZ ;  /* 0x00000280080c7890 */ /* 0x000fe4000ff3e0ff */
[----:B------:R-:W-:Y:S02]  /*02f0*/  UIADD3 UR8, UP0, UPT, UR8, 0x180, URZ ;  /* 0x0000018008087890 */ /* 0x000fe4000ff1e0ff */
[----:B------:R-:W-:Y:S02]  /*0300*/  UIADD3.X UR15, UPT, UPT, URZ, UR9, URZ, UP2, !UPT ;  /* 0x00000009ff0f7290 */ /* 0x000fe400097fe4ff */
[----:B------:R-:W-:-:S02]  /*0310*/  UIADD3.X UR13, UPT, UPT, URZ, UR9, URZ, UP1, !UPT ;  /* 0x00000009ff0d7290 */ /* 0x000fc40008ffe4ff */
[----:B------:R-:W-:-:S05]  /*0320*/  UIADD3.X UR9, UPT, UPT, URZ, UR9, URZ, UP0, !UPT ;  /* 0x00000009ff097290 */ /* 0x000fca00087fe4ff */
[----:B------:R3:W-:Y:S02]  /*0330*/  UTMACCTL.PF [UR14] ;  /* 0x000000000e0079b9 */ /* 0x0007e40008040000 */
[----:B------:R3:W-:Y:S02]  /*0340*/  UTMACCTL.PF [UR12] ;  /* 0x000000000c0079b9 */ /* 0x0007e40008040000 */
[----:B------:R3:W-:Y:S02]  /*0350*/  UTMACCTL.PF [UR8] ;  /* 0x00000000080079b9 */ /* 0x0007e40008040000 */
[----:B---3--:R-:W-:Y:S01]  /*0360*/  NOP ;  /* 0x0000000000007918 */ /* 0x008fe20000000000 */
.L_x_5:
[----:B------:R-:W-:Y:S05]  /*0370*/  BSYNC.RECONVERGENT B0 ;  /* 0x0000000000007941 */ /* 0x000fea0003800200 */
.L_x_4:
[----:B------:R-:W-:Y:S04]  /*0380*/  BSSY.RECONVERGENT B0, `(.L_x_6) ;  /* 0x000000a000007945 */ /* 0x000fe80003800200 */
[----:B------:R-:W-:Y:S05]  /*0390*/  @P0 BRA `(.L_x_7) ;  /* 0x0000000000200947 */ /* 0x000fea0003800000 */
[----:B------:R-:W3:Y:S02]  /*03a0*/  LDCU.64 UR8, c[0x0][0x348] ;  /* 0x00006900ff0877ac */ /* 0x000ee40008000a00 */
[----:B---3--:R-:W-:Y:S02]  /*03b0*/  UIADD3 UR12, UP1, UPT, UR8, 0x780, URZ ;  /* 0x00000780080c7890 */ /* 0x008fe4000ff3e0ff */
[----:B------:R-:W-:Y:S02]  /*03c0*/  UIADD3 UR8, UP0, UPT, UR8, 0x880, URZ ;  /* 0x0000088008087890 */ /* 0x000fe4000ff1e0ff */
[----:B------:R-:W-:Y:S02]  /*03d0*/  UIADD3.X UR13, UPT, UPT, URZ, UR9, URZ, UP1, !UPT ;  /* 0x00000009ff0d7290 */ /* 0x000fe40008ffe4ff */
[----:B------:R-:W-:-:S07]  /*03e0*/  UIADD3.X UR9, UPT, UPT, URZ, UR9, URZ, UP0, !UPT ;  /* 0x00000009ff097290 */ /* 0x000fce00087fe4ff */
[----:B------:R3:W-:Y:S02]  /*03f0*/  UTMACCTL.PF [UR12] ;  /* 0x000000000c0079b9 */ /* 0x0007e40008040000 */
[----:B------:R3:W-:Y:S02]  /*0400*/  UTMACCTL.PF [UR8] ;  /* 0x00000000080079b9 */ /* 0x0007e40008040000 */
[----:B---3--:R-:W-:Y:S01]  /*0410*/  NOP ;  /* 0x0000000000007918 */ /* 0x008fe20000000000 */
.L_x_7:
[----:B------:R-:W-:Y:S05]  /*0420*/  BSYNC.RECONVERGENT B0 ;  /* 0x0000000000007941 */ /* 0x000fea0003800200 */
.L_x_6:
[----:B------:R-:W3:Y:S01]  /*0430*/  LDCU.64 UR8, c[0x0][0xa88] ;  /* 0x00015100ff0877ac */ /* 0x000ee20008000a00 */
[----:B------:R-:W-:Y:S02]  /*0440*/  UISETP.EQ.U32.AND UP1, UPT, UR6, URZ, UPT ;  /* 0x000000ff0600728c */ /* 0x000fe4000bf22070 */
[----:B------:R-:W-:Y:S02]  /*0450*/  UPLOP3.LUT UP5, UPT, UPT, UPT, UPT, 0x80, 0x8 ;  /* 0x000000000008789c */ /* 0x000fe40003faf070 */
[----:B---3--:R-:W-:-:S04]  /*0460*/  UISETP.NE.U32.AND UP0, UPT, UR8, URZ, UPT ;  /* 0x000000ff0800728c */ /* 0x008fc8000bf05070 */
[----:B------:R-:W-:-:S04]  /*0470*/  UISETP.NE.AND.EX UP0, UPT, UR9, URZ, UPT, UP0 ;  /* 0x000000ff0900728c */ /* 0x000fc8000bf05300 */
[----:B------:R-:W-:-:S04]  /*0480*/  UISETP.EQ.OR.EX UP2, UPT, UR7, URZ, !UP0, UP1 ;  /* 0x000000ff0700728c */ /* 0x000fc8000c742710 */
[----:B------:R-:W-:-:S05]  /*0490*/  UP2UR UR50, UPR, URZ, 0x4 ;  /* 0x00000004ff327883 */ /* 0x000fca0008000000 */
[----:B------:R-:W-:Y:S07]  /*04a0*/  BRA.U !UP2, `(.L_x_8) ;  /* 0x000000010a207547 */ /* 0x000fee000b800000 */
[----:B------:R-:W-:Y:S01]  /*04b0*/  UISETP.NE.U32.AND UP2, UPT, UR6, URZ, UPT ;  /* 0x000000ff0600728c */ /* 0x000fe2000bf45070 */
[----:B-----5:R-:W-:Y:S01]  /*04c0*/  FSETP.NEU.AND P0, PT, R35, RZ, PT ;  /* 0x000000ff2300720b */ /* 0x020fe20003f0d000 */
[----:B------:R-:W-:Y:S02]  /*04d0*/  USEL UR6, URZ, 0xffffffff, UP0 ;  /* 0xffffffffff067887 */ /* 0x000fe40008000000 */
[----:B------:R-:W-:-:S10]  /*04e0*/  UISETP.NE.AND.EX UP2, UPT, UR7, URZ, UPT, UP2 ;  /* 0x000000ff0700728c */ /* 0x000fd4000bf45320 */
[----:B------:R-:W-:Y:S01]  /*04f0*/  VOTEU.ANY UP1, P0 ;  /* 0x0000000000ff7886 */ /* 0x000fe20000020100 */
[----:B------:R-:W-:-:S04]  /*0500*/  @!UP2 USEL UR6, URZ, 0xffffffff, UP1 ;  /* 0xffffffffff06a887 */ /* 0x000fc80008800000 */
[----:B------:R-:W-:-:S04]  /*0510*/  ULOP3.LUT UR6, UR6, 0x1, URZ, 0xc0, !UPT ;  /* 0x0000000106067892 */ /* 0x000fc8000f8ec0ff */
[----:B------:R-:W-:-:S11]  /*0520*/  UISETP.NE.U32.AND UP5, UPT, UR6, 0x1, UPT ;  /* 0x000000010600788c */ /* 0x000fd6000bfa5070 */
.L_x_8:
[----:B------:R-:W3:Y:S02]  /*0530*/  SHFL.IDX PT, R0, R63, RZ, 0x1f ;  /* 0x00001fff3f007589 */ /* 0x000ee400000e0000 */
[----:B---3--:R-:W-:-:S13]  /*0540*/  ISETP.NE.AND P0, PT, R0, RZ, PT ;  /* 0x000000ff0000720c */ /* 0x008fda0003f05270 */
[----:B------:R-:W-:Y:S05]  /*0550*/  @P0 BRA `(.L_x_9) ;  /* 0x00000000005c0947 */ /* 0x000fea0003800000 */
[----:B------:R-:W-:Y:S01]  /*0560*/  UMOV UR7, 0x400 ;  /* 0x0000040000077882 */ /* 0x000fe20000000000 */
[----:B------:R-:W-:Y:S01]  /*0570*/  UMOV UR6, 0x1 ;  /* 0x0000000100067882 */ /* 0x000fe20000000000 */
[----:B------:R-:W-:Y:S02]  /*0580*/  ULEA UR7, UR37, UR7, 0x18 ;  /* 0x0000000725077291 */ /* 0x000fe4000f8ec0ff */
[----:B------:R-:W-:-:S04]  /*0590*/  UIADD3 UR8, UPT, UPT, -UR6, 0x100000, URZ ;  /* 0x0010000006087890 */ /* 0x000fc8000fffe1ff */
[----:B------:R-:W-:Y:S02]  /*05a0*/  USHF.L.U32 UR9, UR8, 0xb, URZ ;  /* 0x0000000b08097899 */ /* 0x000fe400080006ff */
[----:B------:R-:W-:Y:S01]  /*05b0*/  USHF.L.U32 UR8, UR8, 0x1, URZ ;  /* 0x0000000108087899 */ /* 0x000fe200080006ff */
[----:B------:R-:W-:Y:S01]  /*05c0*/  ELECT P0, URZ, PT ;  /* 0x0000000000ff782f */ /* 0x000fe20003800000 */
[----:B------:R-:W3:Y:S10]  /*05d0*/  FENCE.VIEW.ASYNC.S ;  /* 0x00000000000073c6 */ /* 0x000ef40000000000 */
[----:B---3--:R3:W4:Y:S01]  /*05e0*/  SYNCS.EXCH.64 URZ, [UR7], UR8 ;  /* 0x0000000807ff75b2 */ /* 0x0087220008000100 */
[----:B------:R3:W1:Y:S01]  /*05f0*/  SYNCS.EXCH.64 URZ, [UR7+0x38], UR8 ;  /* 0x0000380807ff75b2 */ /* 0x0006620008000100 */
        /* <DEDUP_REMOVED lines=11> */
[----:B------:R3:W1:Y:S02]  /*06b0*/  SYNCS.EXCH.64 URZ, [UR7+0x68], UR8 ;  /* 0x0000680807ff75b2 */ /* 0x0006640008000100 */
[----:B---3--:R-:W-:Y:S01]  /*06c0*/  NOP ;  /* 0x0000000000007918 */ /* 0x008fe20000000000 */
.L_x_9:
[----:B------:R-:W3:Y:S01]  /*06d0*/  SHFL.IDX PT, R0, R63, RZ, 0x1f ;  /* 0x00001fff3f007589 */ /* 0x000ee200000e0000 */
[----:B------:R-:W-:Y:S01]  /*06e0*/  NOP ;  /* 0x0000000000007918 */ /* 0x000fe20000000000 */
[----:B---3--:R-:W-:-:S13]  /*06f0*/  ISETP.NE.AND P0, PT, R0, 0x1, PT ;  /* 0x000000010000780c */ /* 0x008fda0003f05270 */
[----:B------:R-:W-:Y:S05]  /*0700*/  @P0 BRA `(.L_x_10) ;  /* 0x0000000000540947 */ /* 0x000fea0003800000 */
[----:B------:R-:W-:Y:S01]  /*0710*/  UMOV UR8, 0x400 ;  /* 0x0000040000087882 */ /* 0x000fe20000000000 */
[----:B------:R-:W-:Y:S01]  /*0720*/  UMOV UR7, 0x20 ;  /* 0x0000002000077882 */ /* 0x000fe20000000000 */
[----:B------:R-:W-:Y:S01]  /*0730*/  UMOV UR6, 0x80 ;  /* 0x0000008000067882 */ /* 0x000fe20000000000 */
[----:B------:R-:W-:Y:S02]  /*0740*/  ULEA UR8, UR37, UR8, 0x18 ;  /* 0x0000000825087291 */ /* 0x000fe4000f8ec0ff */
[----:B------:R-:W-:-:S04]  /*0750*/  UIADD3 UR12, UPT, UPT, -UR7, 0x100000, URZ ;  /* 0x00100000070c7890 */ /* 0x000fc8000fffe1ff */
[----:B------:R-:W-:Y:S02]  /*0760*/  USHF.L.U32 UR13, UR12, 0xb, URZ ;  /* 0x0000000b0c0d7899 */ /* 0x000fe400080006ff */
[----:B------:R-:W-:Y:S02]  /*0770*/  USHF.L.U32 UR12, UR12, 0x1, URZ ;  /* 0x000000010c0c7899 */ /* 0x000fe400080006ff */
[----:B------:R-:W-:-:S04]  /*0780*/  UIADD3 UR6, UPT, UPT, -UR6, 0x100000, URZ ;  /* 0x0010000006067890 */ /* 0x000fc8000fffe1ff */
[----:B------:R-:W-:Y:S02]  /*0790*/  USHF.L.U32 UR7, UR6, 0xb, URZ ;  /* 0x0000000b06077899 */ /* 0x000fe400080006ff */
[----:B------:R-:W-:Y:S01]  /*07a0*/  USHF.L.U32 UR6, UR6, 0x1, URZ ;  /* 0x0000000106067899 */ /* 0x000fe200080006ff */
[----:B------:R-:W-:Y:S01]  /*07b0*/  ELECT P0, URZ, PT ;  /* 0x0000000000ff782f */ /* 0x000fe20003800000 */
[----:B------:R-:W3:Y:S02]  /*07c0*/  FENCE.VIEW.ASYNC.S ;  /* 0x00000000000073c6 */ /* 0x000ee40000000000 */
[----:B---3--:R3:W1:Y:S08]  /*07d0*/  SYNCS.EXCH.64 URZ, [UR8+0x70], UR12 ;  /* 0x0000700c08ff75b2 */ /* 0x0086700008000100 */
[----:B------:R3:W1:Y:S01]  /*07e0*/  SYNCS.EXCH.64 URZ, [UR8+0x90], UR6 ;  /* 0x0000900608ff75b2 */ /* 0x0006620008000100 */
[----:B------:R3:W1:Y:S01]  /*07f0*/  SYNCS.EXCH.64 URZ, [UR8+0x78], UR12 ;  /* 0x0000780c08ff75b2 */ /* 0x0006620008000100 */
[----:B------:R3:W1:Y:S01]  /*0800*/  SYNCS.EXCH.64 URZ, [UR8+0x98], UR6 ;  /* 0x0000980608ff75b2 */ /* 0x0006620008000100 */
[----:B------:R3:W1:Y:S01]  /*0810*/  SYNCS.EXCH.64 URZ, [UR8+0x80], UR12 ;  /* 0x0000800c08ff75b2 */ /* 0x0006620008000100 */
[----:B------:R3:W1:Y:S01]  /*0820*/  SYNCS.EXCH.64 URZ, [UR8+0xa0], UR6 ;  /* 0x0000a00608ff75b2 */ /* 0x0006620008000100 */
[----:B------:R3:W1:Y:S01]  /*0830*/  SYNCS.EXCH.64 URZ, [UR8+0x88], UR12 ;  /* 0x0000880c08ff75b2 */ /* 0x0006620008000100 */
[----:B------:R3:W1:Y:S01]  /*0840*/  SYNCS.EXCH.64 URZ, [UR8+0xa8], UR6 ;  /* 0x0000a80608ff75b2 */ /* 0x0006620008000100 */
[----:B------:R-:W-:Y:S01]  /*0850*/  NOP ;  /* 0x0000000000007918 */ /* 0x000fe20000000000 */
.L_x_10:
[----:B------:R-:W2:Y:S01]  /*0860*/  SHFL.IDX PT, R0, R63, RZ, 0x1f ;  /* 0x00001fff3f007589 */ /* 0x000ea200000e0000 */
[----:B------:R-:W-:Y:S01]  /*0870*/  NOP ;  /* 0x0000000000007918 */ /* 0x000fe20000000000 */
[----:B--2---:R-:W-:-:S13]  /*0880*/  ISETP.NE.AND P0, PT, R0, 0x3, PT ;  /* 0x000000030000780c */ /* 0x004fda0003f05270 */
[----:B------:R-:W-:Y:S05]  /*0890*/  @P0 BRA `(.L_x_11) ;  /* 0x00000000002c0947 */ /* 0x000fea0003800000 */
[----:B---3--:R-:W-:Y:S01]  /*08a0*/  UMOV UR7, 0x400 ;  /* 0x0000040000077882 */ /* 0x008fe20000000000 */
[----:B------:R-:W-:Y:S01]  /*08b0*/  UMOV UR6, 0x20 ;  /* 0x0000002000067882 */ /* 0x000fe20000000000 */
[----:B------:R-:W-:Y:S02]  /*08c0*/  ULEA UR7, UR37, UR7, 0x18 ;  /* 0x0000000725077291 */ /* 0x000fe4000f8ec0ff */
[----:B------:R-:W-:-:S04]  /*08d0*/  UIADD3 UR8, UPT, UPT, -UR6, 0x100000, URZ ;  /* 0x0010000006087890 */ /* 0x000fc8000fffe1ff */
[----:B------:R-:W-:Y:S02]  /*08e0*/  USHF.L.U32 UR9, UR8, 0xb, URZ ;  /* 0x0000000b08097899 */ /* 0x000fe400080006ff */
[----:B------:R-:W-:Y:S01]  /*08f0*/  USHF.L.U32 UR8, UR8, 0x1, URZ ;  /* 0x0000000108087899 */ /* 0x000fe200080006ff */
[----:B------:R-:W-:Y:S01]  /*0900*/  ELECT P0, URZ, PT ;  /* 0x0000000000ff782f */ /* 0x000fe20003800000 */
[----:B------:R-:W2:Y:S10]  /*0910*/  FENCE.VIEW.ASYNC.S ;  /* 0x00000000000073c6 */ /* 0x000eb40000000000 */
[----:B--2---:R2:W3:Y:S01]  /*0920*/  SYNCS.EXCH.64 URZ, [UR7+0xb0], UR8 ;  /* 0x0000b00807ff75b2 */ /* 0x0044e20008000100 */
[----:B------:R2:W1:Y:S01]  /*0930*/  SYNCS.EXCH.64 URZ, [UR7+0xb8], UR8 ;  /* 0x0000b80807ff75b2 */ /* 0x0004620008000100 */
[----:B------:R-:W-:Y:S01]  /*0940*/  NOP ;  /* 0x0000000000007918 */ /* 0x000fe20000000000 */
.L_x_11:
[----:B------:R-:W4:Y:S01]  /*0950*/  SHFL.IDX PT, R0, R63, RZ, 0x1f ;  /* 0x00001fff3f007589 */ /* 0x000f2200000e0000 */
[----:B------:R-:W-:Y:S01]  /*0960*/  NOP ;  /* 0x0000000000007918 */ /* 0x000fe20000000000 */
[----:B----4-:R-:W-:-:S13]  /*0970*/  ISETP.NE.AND P0, PT, R0, 0x4, PT ;  /* 0x000000040000780c */ /* 0x010fda0003f05270 */
[----:B------:R-:W-:Y:S05]  /*0980*/  @P0 BRA `(.L_x_12) ;  /* 0x0000000000480947 */ /* 0x000fea0003800000 */
[----:B--23--:R-:W-:Y:S01]  /*0990*/  UMOV UR8, 0x1e0 ;  /* 0x000001e000087882 */ /* 0x00cfe20000000000 */
[----:B------:R-:W-:Y:S01]  /*09a0*/  UMOV UR7, 0x400 ;  /* 0x0000040000077882 */ /* 0x000fe20000000000 */
[----:B------:R-:W-:Y:S01]  /*09b0*/  USEL UR8, UR8, 0x1a0, UP5 ;  /* 0x000001a008087887 */ /* 0x000fe2000a800000 */
        /* <DEDUP_REMOVED lines=9> */
[----:B------:R-:W2:Y:S02]  /*0a50*/  FENCE.VIEW.ASYNC.S ;  /* 0x00000000000073c6 */ /* 0x000ea40000000000 */
[----:B--2---:R4:W2:Y:S08]  /*0a60*/  SYNCS.EXCH.64 URZ, [UR7+0xc0], UR12 ;  /* 0x0000c00c07ff75b2 */ /* 0x0048b00008000100 */
[----:B------:R4:W3:Y:S01]  /*0a70*/  SYNCS.EXCH.64 URZ, [UR7+0xd0], UR8 ;  /* 0x0000d00807ff75b2 */ /* 0x0008e20008000100 */
[----:B------:R4:W1:Y:S01]  /*0a80*/  SYNCS.EXCH.64 URZ, [UR7+0xc8], UR12 ;  /* 0x0000c80c07ff75b2 */ /* 0x0008620008000100 */
[----:B------:R4:W1:Y:S02]  /*0a90*/  SYNCS.EXCH.64 URZ, [UR7+0xd8], UR8 ;  /* 0x0000d80807ff75b2 */ /* 0x0008640008000100 */
[----:B----4-:R-:W-:Y:S01]  /*0aa0*/  NOP ;  /* 0x0000000000007918 */ /* 0x010fe20000000000 */
.L_x_12:
[----:B------:R-:W4:Y:S01]  /*0ab0*/  SHFL.IDX PT, R0, R63, RZ, 0x1f ;  /* 0x00001fff3f007589 */ /* 0x000f2200000e0000 */
[----:B------:R-:W-:Y:S01]  /*0ac0*/  NOP ;  /* 0x0000000000007918 */ /* 0x000fe20000000000 */
[----:B----4-:R-:W-:-:S13]  /*0ad0*/  ISETP.NE.AND P0, PT, R0, 0x5, PT ;  /* 0x000000050000780c */ /* 0x010fda0003f05270 */
[----:B------:R-:W-:Y:S05]  /*0ae0*/  @P0 BRA `(.L_x_13) ;  /* 0x0000000000440947 */ /* 0x000fea0003800000 */
[----:B--23--:R-:W-:Y:S01]  /*0af0*/  UMOV UR8, 0x400 ;  /* 0x0000040000087882 */ /* 0x00cfe20000000000 */
        /* <DEDUP_REMOVED lines=16> */
.L_x_13:
[----:B------:R-:W4:Y:S01]  /*0c00*/  SHFL.IDX PT, R0, R63, RZ, 0x1f ;  /* 0x00001fff3f007589 */ /* 0x000f2200000e0000 */
[----:B------:R-:W-:Y:S01]  /*0c10*/  ISETP.NE.OR P1, PT, RZ, UR10, !P4 ;  /* 0x0000000aff007c0c */ /* 0x000fe2000e725670 */
[----:B------:R-:W-:Y:S01]  /*0c20*/  NOP ;  /* 0x0000000000007918 */ /* 0x000fe20000000000 */
[----:B----4-:R-:W-:-:S13]  /*0c30*/  ISETP.NE.AND P0, PT, R0, 0x3, PT ;  /* 0x000000030000780c */ /* 0x010fda0003f05270 */
[----:B------:R-:W-:Y:S05]  /*0c40*/  @P0 BRA `(.L_x_14) ;  /* 0x0000000000340947 */ /* 0x000fea0003800000 */
[----:B--23--:R-:W-:Y:S01]  /*0c50*/  UMOV UR7, 0x400 ;  /* 0x0000040000077882 */ /* 0x00cfe20000000000 */
[----:B------:R-:W-:Y:S01]  /*0c60*/  UMOV UR6, 0x20 ;  /* 0x0000002000067882 */ /* 0x000fe20000000000 */
[----:B------:R-:W-:Y:S02]  /*0c70*/  ULEA UR7, UR37, UR7, 0x18 ;  /* 0x0000000725077291 */ /* 0x000fe4000f8ec0ff */
[----:B------:R-:W-:-:S04]  /*0c80*/  UIADD3 UR8, UPT, UPT, -UR6, 0x100000, URZ ;  /* 0x0010000006087890 */ /* 0x000fc8000fffe1ff */
[----:B------:R-:W-:Y:S02]  /*0c90*/  USHF.L.U32 UR9, UR8, 0xb, URZ ;  /* 0x0000000b08097899 */ /* 0x000fe400080006ff */
[----:B------:R-:W-:Y:S01]  /*0ca0*/  USHF.L.U32 UR8, UR8, 0x1, URZ ;  /* 0x0000000108087899 */ /* 0x000fe200080006ff */
[----:B------:R-:W-:Y:S01]  /*0cb0*/  ELECT P0, URZ, PT ;  /* 0x0000000000ff782f */ /* 0x000fe20003800000 */
[----:B------:R-:W2:Y:S10]  /*0cc0*/  FENCE.VIEW.ASYNC.S ;  /* 0x00000000000073c6 */ /* 0x000eb40000000000 */
[----:B--2---:R4:W2:Y:S01]  /*0cd0*/  SYNCS.EXCH.64 URZ, [UR7+0x100], UR8 ;  /* 0x0001000807ff75b2 */ /* 0x0048a20008000100 */
[----:B------:R4:W3:Y:S01]  /*0ce0*/  SYNCS.EXCH.64 URZ, [UR7+0x110], UR8 ;  /* 0x0001100807ff75b2 */ /* 0x0008e20008000100 */
[----:B------:R4:W1:Y:S01]  /*0cf0*/  SYNCS.EXCH.64 URZ, [UR7+0x108], UR8 ;  /* 0x0001080807ff75b2 */ /* 0x0008620008000100 */
[----:B------:R4:W1:Y:S02]  /*0d00*/  SYNCS.EXCH.64 URZ, [UR7+0x118], UR8 ;  /* 0x0001180807ff75b2 */ /* 0x0008640008000100 */
[----:B----4-:R-:W-:Y:S01]  /*0d10*/  NOP ;  /* 0x0000000000007918 */ /* 0x010fe20000000000 */
.L_x_14:
[----:B------:R-:W-:Y:S01]  /*0d20*/  VOTEU.ALL UP1, P1 ;  /* 0x0000000000ff7886 */ /* 0x000fe20000820000 */
[----:B--23--:R-:W2:Y:S01]  /*0d30*/  LDCU UR7, c[0x0][0x36c] ;  /* 0x00006d80ff0777ac */ /* 0x00cea20008000800 */
[----:B------:R-:W-:Y:S01]  /*0d40*/  NOP ;  /* 0x0000000000007918 */ /* 0x000fe20000000000 */
[----:B-1----:R-:W-:Y:S01]  /*0d50*/  LOP3.LUT R3, R72, 0x1f, RZ, 0xc0, !PT ;  /* 0x0000001f48037812 */ /* 0x002fe200078ec0ff */
[----:B------:R-:W-:Y:S01]  /*0d60*/  UMOV UR8, 0x20 ;  /* 0x0000002000087882 */ /* 0x000fe20000000000 */
[----:B------:R-:W-:Y:S01]  /*0d70*/  @!UP1 UMOV UR6, 0x400 ;  /* 0x0000040000069882 */ /* 0x000fe20000000000 */
[----:B------:R-:W-:-:S04]  /*0d80*/  @!UP1 UIADD3 UR8, UPT, UPT, -UR8, 0x100000, URZ ;  /* 0x0010000008089890 */ /* 0x000fc8000fffe1ff */
[----:B------:R-:W-:Y:S02]  /*0d90*/  @!UP1 USHF.L.U32 UR9, UR8, 0xb, URZ ;  /* 0x0000000b08099899 */ /* 0x000fe400080006ff */
[----:B------:R-:W-:Y:S02]  /*0da0*/  @!UP1 USHF.L.U32 UR8, UR8, 0x1, URZ ;  /* 0x0000000108089899 */ /* 0x000fe400080006ff */
[----:B------:R-:W-:Y:S01]  /*0db0*/  @!UP1 ULEA UR6, UR37, UR6, 0x18 ;  /* 0x0000000625069291 */ /* 0x000fe2000f8ec0ff */
[----:B------:R-:W-:Y:S01]  /*0dc0*/  VOTEU.ALL UP1, P1 ;  /* 0x0000000000ff7886 */ /* 0x000fe20000820000 */
[----:B------:R-:W-:Y:S01]  /*0dd0*/  UISETP.NE.AND UP4, UPT, UR10, URZ, UPT ;  /* 0x000000ff0a00728c */ /* 0x000fe2000bf85270 */
[----:B------:R-:W1:Y:S09]  /*0de0*/  FENCE.VIEW.ASYNC.S ;  /* 0x00000000000073c6 */ /* 0x000e720000000000 */
[----:B-1----:R1:W3:Y:S01]  /*0df0*/  @!UP1 SYNCS.EXCH.64 URZ, [UR6+0x120], UR8 ;  /* 0x0001200806ff95b2 */ /* 0x0022e20008000100 */
[----:B--2---:R-:W-:-:S09]  /*0e00*/  UISETP.EQ.U32.AND UP1, UPT, UR7, 0x1, UPT ;  /* 0x000000010700788c */ /* 0x004fd2000bf22070 */
[----:B------:R-:W-:Y:S05]  /*0e10*/  BRA.U !UP1, `(.L_x_15) ;  /* 0x0000000109087547 */ /* 0x000fea000b800000 */
[----:B---3--:R-:W-:Y:S01]  /*0e20*/  UCGABAR_ARV ;  /* 0x00000000000079c7 */ /* 0x008fe20008000000 */
[----:B------:R-:W-:Y:S05]  /*0e30*/  BRA `(.L_x_16) ;  /* 0x0000000000047947 */ /* 0x000fea0003800000 */
.L_x_15:
[----:B---3--:R-:W-:Y:S01]  /*0e40*/  NOP ;  /* 0x0000000000007918 */ /* 0x008fe20000000000 */
.L_x_16:
[----:B------:R-:W2:Y:S01]  /*0e50*/  S2R R20, SR_CTAID.Y ;  /* 0x0000000000147919 */ /* 0x000ea20000002600 */
[----:B------:R-:W-:-:S05]  /*0e60*/  CS2R.32 R58, SR_CgaSize ;  /* 0x00000000003a7805 */ /* 0x000fca0000008a00 */
[----:B------:R-:W-:-:S05]  /*0e70*/  IMAD R58, R58, -0xa0, RZ ;  /* 0xffffff603a3a7824 */ /* 0x000fca00078e02ff */
[----:B-1----:R-:W-:-:S14]  /*0e80*/  R2UR UR6, R58 ;  /* 0x000000003a0672ca */ /* 0x002fdc00000e0000 */
[----:B------:R-:W1:Y:S01]  /*0e90*/  LDCU UR6, c[0x0][UR6+0x2b4] ;  /* 0x00005680060677ac */ /* 0x000e620008000800 */
[----:B------:R-:W-:-:S05]  /*0ea0*/  CS2R.32 R0, SR_CgaSize ;  /* 0x0000000000007805 */ /* 0x000fca0000008a00 */
[----:B------:R-:W-:-:S06]  /*0eb0*/  IMAD R0, R0, -0xa0, RZ ;  /* 0xffffff6000007824 */ /* 0x000fcc00078e02ff */
[----:B------:R-:W3:Y:S01]  /*0ec0*/  LDC R0, c[0x0][R0+0x2a4] ;  /* 0x0000a90000007b82 */ /* 0x000ee20000000800 */
[----:B------:R-:W-:Y:S01]  /*0ed0*/  PRMT R10, RZ, 0x7610, R10 ;  /* 0x00007610ff0a7816 */ /* 0x000fe2000000000a */
[----:B------:R-:W4:Y:S01]  /*0ee0*/  S2R R21, SR_CTAID.X ;  /* 0x0000000000157919 */ /* 0x000f220000002500 */
[----:B------:R-:W-:-:S05]  /*0ef0*/  CS2R.32 R58, SR_CgaSize ;  /* 0x00000000003a7805 */ /* 0x000fca0000008a00 */
[----:B------:R-:W-:-:S05]  /*0f00*/  IMAD R58, R58, -0xa0, RZ ;  /* 0xffffff603a3a7824 */ /* 0x000fca00078e02ff */
[----:B------:R-:W-:-:S14]  /*0f10*/  R2UR UR7, R58 ;  /* 0x000000003a0772ca */ /* 0x000fdc00000e0000 */
[----:B------:R-:W3:Y:S01]  /*0f20*/  LDCU UR7, c[0x0][UR7+0x2b0] ;  /* 0x00005600070777ac */ /* 0x000ee20008000800 */
[----:B------:R-:W-:Y:S01]  /*0f30*/  UISETP.NE.AND UP2, UPT, UR10, 0x2, UPT ;  /* 0x000000020a00788c */ /* 0x000fe2000bf45270 */
[----:B------:R-:W1:Y:S01]  /*0f40*/  LDC R13, c[0x0][0xd24] ;  /* 0x00034900ff0d7b82 */ /* 0x000e620000000800 */
[----:B------:R-:W-:-:S05]  /*0f50*/  CS2R.32 R4, SR_CgaSize ;  /* 0x0000000000047805 */ /* 0x000fca0000008a00 */
[----:B------:R-:W-:-:S06]  /*0f60*/  IMAD R4, R4, -0xa0, RZ ;  /* 0xffffff6004047824 */ /* 0x000fcc00078e02ff */
[----:B------:R-:W3:Y:S08]  /*0f70*/  LDC R4, c[0x0][R4+0x2a0] ;  /* 0x0000a80004047b82 */ /* 0x000ef00000000800 */
[----:B------:R-:W3:Y:S01]  /*0f80*/  LDC R2, c[0x0][0xd24] ;  /* 0x00034900ff027b82 */ /* 0x000ee20000000800 */
[----:B--2---:R-:W-:-:S07]  /*0f90*/  I2FP.F32.U32 R5, R20 ;  /* 0x0000001400057245 */ /* 0x004fce0000201000 */
[----:B------:R-:W2:Y:S01]  /*0fa0*/  S2UR UR36, SR_CTAID.Z ;  /* 0x00000000002479c3 */ /* 0x000ea20000002700 */
[----:B-1----:R-:W-:Y:S02]  /*0fb0*/  ISETP.GE.AND P0, PT, R13, 0x1, PT ;  /* 0x000000010d00780c */ /* 0x002fe40003f06270 */
[----:B----4-:R-:W-:Y:S01]  /*0fc0*/  I2FP.F32.U32 R6, R21 ;  /* 0x0000001500067245 */ /* 0x010fe20000201000 */
[----:B------:R-:W-:Y:S01]  /*0fd0*/  FMUL R5, R5, UR6 ;  /* 0x0000000605057c20 */ /* 0x000fe20008400000 */
[----:B------:R-:W1:Y:S01]  /*0fe0*/  LDCU UR6, c[0x0][0xd30] ;  /* 0x0001a600ff0677ac */ /* 0x000e620008000800 */
[----:B------:R-:W-:Y:S02]  /*0ff0*/  LOP3.LUT R11, R21, 0x1, RZ, 0xc0, !PT ;  /* 0x00000001150b7812 */ /* 0x000fe400078ec0ff */
[----:B---3--:R-:W-:Y:S01]  /*1000*/  FMUL R6, R6, UR7 ;  /* 0x0000000706067c20 */ /* 0x008fe20008400000 */
[----:B------:R-:W3:Y:S08]  /*1010*/  F2I.U32.TRUNC.NTZ R51, R5 ;  /* 0x0000000500337305 */ /* 0x000ef0000020f000 */
[----:B------:R-:W4:Y:S01]  /*1020*/  F2I.U32.TRUNC.NTZ R58, R6 ;  /* 0x00000006003a7305 */ /* 0x000f22000020f000 */
[----:B-1----:R-:W-:Y:S01]  /*1030*/  UISETP.NE.AND UP3, UPT, UR6, 0x1, UPT ;  /* 0x000000010600788c */ /* 0x002fe2000bf65270 */
[----:B---3--:R-:W-:-:S04]  /*1040*/  IMAD.MOV R51, RZ, RZ, -R51 ;  /* 0x000000ffff337224 */ /* 0x008fc800078e0a33 */
[----:B------:R-:W-:Y:S01]  /*1050*/  IMAD R51, R0, R51, R20 ;  /* 0x0000003300337224 */ /* 0x000fe200078e0214 */
[----:B------:R-:W-:Y:S01]  /*1060*/  PRMT R0, RZ, 0x7610, R0 ;  /* 0x00007610ff007816 */ /* 0x000fe20000000000 */
[----:B----4-:R-:W-:-:S04]  /*1070*/  IMAD.MOV R58, RZ, RZ, -R58 ;  /* 0x000000ffff3a7224 */ /* 0x010fc800078e0a3a */
[----:B------:R-:W-:Y:S01]  /*1080*/  IMAD R58, R4, R58, R21 ;  /* 0x0000003a043a7224 */ /* 0x000fe200078e0215 */
[----:B--2---:R-:W-:Y:S06]  /*1090*/  BRA.U UP4, `(.L_x_17) ;  /* 0x0000000104247547 */ /* 0x004fec000b800000 */
[----:B------:R-:W-:Y:S01]  /*10a0*/  ISETP.NE.AND P1, PT, R51, RZ, PT ;  /* 0x000000ff3300720c */ /* 0x000fe20003f25270 */
[----:B------:R-:W-:Y:S01]  /*10b0*/  IMAD.MOV.U32 R0, RZ, RZ, 0x3 ;  /* 0x00000003ff007424 */ /* 0x000fe200078e00ff */
[C---:B------:R-:W-:Y:S02]  /*10c0*/  LOP3.LUT R5, R58.reuse, 0xfffffffe, RZ, 0xc0, !PT ;  /* 0xfffffffe3a057812 */ /* 0x040fe400078ec0ff */
[----:B------:R-:W-:Y:S02]  /*10d0*/  ISETP.LT.U32.OR P1, PT, R58, 0x2, !P1 ;  /* 0x000000023a00780c */ /* 0x000fe40004f21470 */
[----:B------:R-:W-:Y:S02]  /*10e0*/  SHF.L.U32 R0, R0, R5, RZ ;  /* 0x0000000500007219 */ /* 0x000fe400000006ff */
[----:B------:R-:W-:Y:S02]  /*10f0*/  SEL R7, RZ, 0x1, !P1 ;  /* 0x00000001ff077807 */ /* 0x000fe40004800000 */
[----:B------:R-:W-:-:S05]  /*1100*/  SEL R4, RZ, 0x2, !P1 ;  /* 0x00000002ff047807 */ /* 0x000fca0004800000 */
[----:B------:R-:W-:-:S05]  /*1110*/  IMAD.IADD R4, R7, 0x1, R4 ;  /* 0x0000000107047824 */ /* 0x000fca00078e0204 */
[----:B------:R-:W-:Y:S02]  /*1120*/  PRMT R10, R4, 0x7610, R10 ;  /* 0x00007610040a7816 */ /* 0x000fe4000000000a */
.L_x_17:
[----:B------:R-:W-:Y:S05]  /*1130*/  @!P0 BRA `(.L_x_18) ;  /* 0x0000000000b88947 */ /* 0x000fea0003800000 */
[----:B------:R-:W1:Y:S01]  /*1140*/  LDC.64 R6, c[0x0][0xd18] ;  /* 0x00034600ff067b82 */ /* 0x000e620000000a00 */
[----:B------:R-:W-:-:S07]  /*1150*/  ISETP.NE.AND P0, PT, R13, 0x1, PT ;  /* 0x000000010d00780c */ /* 0x000fce0003f05270 */
[----:B------:R-:W2:Y:S08]  /*1160*/  LDC R14, c[0x0][0xd0c] ;  /* 0x00034300ff0e7b82 */ /* 0x000eb00000000800 */
[----:B------:R-:W3:Y:S08]  /*1170*/  LDC R15, c[0x0][0x370] ;  /* 0x0000dc00ff0f7b82 */ /* 0x000ef00000000800 */
[----:B------:R-:W4:Y:S01]  /*1180*/  LDC R16, c[0x0][0x374] ;  /* 0x0000dd00ff107b82 */ /* 0x000f220000000800 */
[----:B-1----:R-:W-:-:S07]  /*1190*/  ISETP.NE.AND P1, PT, R6, 0x1, PT ;  /* 0x000000010600780c */ /* 0x002fce0003f25270 */
[----:B------:R-:W3:Y:S01]  /*11a0*/  LDC.64 R8, c[0x0][0xd10] ;  /* 0x00034400ff087b82 */ /* 0x000ee20000000a00 */
[----:B--2---:R-:W-:-:S07]  /*11b0*/  ISETP.NE.AND P2, PT, R14, 0x1, PT ;  /* 0x000000010e00780c */ /* 0x004fce0003f45270 */
[----:B------:R-:W1:Y:S08]  /*11c0*/  LDC R12, c[0x0][0xd20] ;  /* 0x00034800ff0c7b82 */ /* 0x000e700000000800 */
[----:B------:R-:W2:Y:S01]  /*11d0*/  LDC.64 R4, c[0x0][0xd28] ;  /* 0x00034a00ff047b82 */ /* 0x000ea20000000a00 */
[----:B----4-:R-:W-:-:S04]  /*11e0*/  IMAD.HI.U32 R17, R16, R7, RZ ;  /* 0x0000000710117227 */ /* 0x010fc800078e00ff */
[----:B------:R-:W-:-:S04]  /*11f0*/  IMAD.HI.U32 R7, R20, R7, RZ ;  /* 0x0000000714077227 */ /* 0x000fc800078e00ff */
[----:B---3--:R-:W-:-:S04]  /*1200*/  IMAD.HI.U32 R18, R15, R8, RZ ;  /* 0x000000080f127227 */ /* 0x008fc800078e00ff */
[C---:B------:R-:W-:Y:S01]  /*1210*/  IMAD.HI.U32 R22, R21.reuse, R8, RZ ;  /* 0x0000000815167227 */ /* 0x040fe200078e00ff */
[-C--:B------:R-:W-:Y:S02]  /*1220*/  @P2 SHF.R.U32.HI R15, RZ, R9.reuse, R18 ;  /* 0x00000009ff0f2219 */ /* 0x080fe40000011612 */
[-C--:B-1----:R-:W-:Y:S02]  /*1230*/  @P1 SHF.R.U32.HI R16, RZ, R12.reuse, R17 ;  /* 0x0000000cff101219 */ /* 0x082fe40000011611 */
[----:B------:R-:W-:Y:S02]  /*1240*/  SHF.R.U32.HI R7, RZ, R12, R7 ;  /* 0x0000000cff077219 */ /* 0x000fe40000011607 */
[----:B------:R-:W-:Y:S02]  /*1250*/  SHF.R.U32.HI R22, RZ, R9, R22 ;  /* 0x00000009ff167219 */ /* 0x000fe40000011616 */
[----:B------:R-:W-:Y:S01]  /*1260*/  SEL R7, R20, R7, !P1 ;  /* 0x0000000714077207 */ /* 0x000fe20004800000 */
[----:B--2---:R-:W-:Y:S01]  /*1270*/  IMAD.HI.U32 R18, R16, R4, RZ ;  /* 0x0000000410127227 */ /* 0x004fe200078e00ff */
[----:B------:R-:W-:-:S02]  /*1280*/  SEL R9, R21, R22, !P2 ;  /* 0x0000001615097207 */ /* 0x000fc40005000000 */
[----:B------:R-:W-:Y:S01]  /*1290*/  IADD3 R17, PT, PT, -R7, RZ, RZ ;  /* 0x000000ff07117210 */ /* 0x000fe20007ffe1ff */
[----:B------:R-:W-:Y:S01]  /*12a0*/  IMAD.HI.U32 R8, R15, R4, RZ ;  /* 0x000000040f087227 */ /* 0x000fe200078e00ff */
[----:B------:R-:W-:-:S03]  /*12b0*/  @P0 SHF.R.U32.HI R16, RZ, R5, R18 ;  /* 0x00000005ff100219 */ /* 0x000fc60000011612 */
[----:B------:R-:W-:Y:S01]  /*12c0*/  IMAD R17, R6, R17, R20 ;  /* 0x0000001106117224 */ /* 0x000fe200078e0214 */
[----:B------:R-:W-:Y:S01]  /*12d0*/  @P0 SHF.R.U32.HI R15, RZ, R5, R8 ;  /* 0x00000005ff0f0219 */ /* 0x000fe20000011608 */
[----:B------:R-:W-:-:S04]  /*12e0*/  IMAD R16, R16, R13, RZ ;  /* 0x0000000d10107224 */ /* 0x000fc800078e02ff */
[----:B------:R-:W-:Y:S01]  /*12f0*/  IMAD R8, R15, R13, RZ ;  /* 0x0000000d0f087224 */ /* 0x000fe200078e02ff */
[----:B------:R-:W-:-:S04]  /*1300*/  ISETP.GE.AND P1, PT, R7, R16, PT ;  /* 0x000000100700720c */ /* 0x000fc80003f26270 */
[----:B------:R-:W-:Y:S01]  /*1310*/  ISETP.GE.OR P1, PT, R9, R8, P1 ;  /* 0x000000080900720c */ /* 0x000fe20000f26670 */
[----:B------:R-:W-:-:S05]  /*1320*/  IMAD.HI.U32 R8, R7, R4, RZ ;  /* 0x0000000407087227 */ /* 0x000fca00078e00ff */
[----:B------:R-:W-:-:S04]  /*1330*/  SHF.R.U32.HI R8, RZ, R5, R8 ;  /* 0x00000005ff087219 */ /* 0x000fc80000011608 */
[----:B------:R-:W-:-:S03]  /*1340*/  SEL R8, R7, R8, !P0 ;  /* 0x0000000807087207 */ /* 0x000fc60004000000 */
[----:B------:R-:W-:Y:S01]  /*1350*/  @!P1 IMAD.HI.U32 R12, R9, R4, RZ ;  /* 0x00000004090c9227 */ /* 0x000fe200078e00ff */
[----:B------:R-:W-:-:S04]  /*1360*/  IADD3 R4, PT, PT, -R8, RZ, RZ ;  /* 0x000000ff08047210 */ /* 0x000fc80007ffe1ff */
[----:B------:R-:W-:Y:S01]  /*1370*/  @!P1 SHF.R.U32.HI R12, RZ, R5, R12 ;  /* 0x00000005ff0c9219 */ /* 0x000fe2000001160c */
[----:B------:R-:W-:-:S03]  /*1380*/  IMAD R4, R13, R4, R7 ;  /* 0x000000040d047224 */ /* 0x000fc600078e0207 */
[----:B------:R-:W-:-:S05]  /*1390*/  @!P1 SEL R5, R9, R12, !P0 ;  /* 0x0000000c09059207 */ /* 0x000fca0004000000 */
[--C-:B------:R-:W-:Y:S02]  /*13a0*/  @!P1 IMAD.IADD R8, R8, 0x1, -R5.reuse ;  /* 0x0000000108089824 */ /* 0x100fe400078e0a05 */
[----:B------:R-:W-:Y:S01]  /*13b0*/  @!P1 IMAD R5, R4, R15, R5 ;  /* 0x0000000f04059224 */ /* 0x000fe200078e0205 */
[----:B------:R-:W-:Y:S01]  /*13c0*/  IADD3 R4, PT, PT, -R9, RZ, RZ ;  /* 0x000000ff09047210 */ /* 0x000fe20007ffe1ff */
[----:B------:R-:W-:Y:S02]  /*13d0*/  @!P1 IMAD R7, R8, R13, R9 ;  /* 0x0000000d08079224 */ /* 0x000fe400078e0209 */
[----:B------:R-:W-:Y:S02]  /*13e0*/  @!P1 IMAD.MOV.U32 R9, RZ, RZ, R5 ;  /* 0x000000ffff099224 */ /* 0x000fe400078e0005 */
[----:B------:R-:W-:Y:S02]  /*13f0*/  IMAD R4, R14, R4, R21 ;  /* 0x000000040e047224 */ /* 0x000fe400078e0215 */
[----:B------:R-:W-:-:S02]  /*1400*/  IMAD R20, R7, R6, R17 ;  /* 0x0000000607147224 */ /* 0x000fc400078e0211 */
[----:B------:R-:W-:Y:S02]  /*1410*/  IMAD R21, R9, R14, R4 ;  /* 0x0000000e09157224 */ /* 0x000fe400078e0204 */
.L_x_18:
[----:B------:R-:W-:Y:S05]  /*1420*/  BRA.U UP3, `(.L_x_19) ;  /* 0x0000000103407547 */ /* 0x000fea000b800000 */
[----:B------:R-:W1:Y:S08]  /*1430*/  LDC.64 R6, c[0x0][0xd10] ;  /* 0x00034400ff067b82 */ /* 0x000e700000000a00 */
[----:B------:R-:W2:Y:S08]  /*1440*/  LDC.64 R4, c[0x0][0xd18] ;  /* 0x00034600ff047b82 */ /* 0x000eb00000000a00 */
[----:B------:R-:W3:Y:S08]  /*1450*/  LDC R8, c[0x0][0xd20] ;  /* 0x00034800ff087b82 */ /* 0x000ef00000000800 */
[----:B------:R-:W4:Y:S01]  /*1460*/  LDC R12, c[0x0][0xd0c] ;  /* 0x00034300ff0c7b82 */ /* 0x000f220000000800 */
[----:B-1----:R-:W-:-:S05]  /*1470*/  IMAD.HI.U32 R6, R21, R6, RZ ;  /* 0x0000000615067227 */ /* 0x002fca00078e00ff */
[----:B------:R-:W-:Y:S01]  /*1480*/  SHF.R.U32.HI R6, RZ, R7, R6 ;  /* 0x00000007ff067219 */ /* 0x000fe20000011606 */
[----:B--2---:R-:W-:Y:S01]  /*1490*/  IMAD.HI.U32 R5, R20, R5, RZ ;  /* 0x0000000514057227 */ /* 0x004fe200078e00ff */
[----:B------:R-:W-:-:S04]  /*14a0*/  ISETP.NE.AND P0, PT, R4, 0x1, PT ;  /* 0x000000010400780c */ /* 0x000fc80003f05270 */
[----:B---3--:R-:W-:-:S04]  /*14b0*/  SHF.R.U32.HI R5, RZ, R8, R5 ;  /* 0x00000008ff057219 */ /* 0x008fc80000011605 */
[----:B------:R-:W-:Y:S02]  /*14c0*/  SEL R5, R20, R5, !P0 ;  /* 0x0000000514057207 */ /* 0x000fe40004000000 */
[----:B----4-:R-:W-:-:S04]  /*14d0*/  ISETP.NE.AND P1, PT, R12, 0x1, PT ;  /* 0x000000010c00780c */ /* 0x010fc80003f25270 */
[----:B------:R-:W-:-:S05]  /*14e0*/  SEL R6, R21, R6, !P1 ;  /* 0x0000000615067207 */ /* 0x000fca0004800000 */
[----:B------:R-:W-:Y:S02]  /*14f0*/  IMAD.IADD R7, R5, 0x1, -R6 ;  /* 0x0000000105077824 */ /* 0x000fe400078e0a06 */
[----:B------:R-:W-:Y:S02]  /*1500*/  IMAD.IADD R5, R6, 0x1, -R5 ;  /* 0x0000000106057824 */ /* 0x000fe400078e0a05 */
[----:B------:R-:W-:Y:S02]  /*1510*/  IMAD R21, R7, R12, R21 ;  /* 0x0000000c07157224 */ /* 0x000fe400078e0215 */
[----:B------:R-:W-:Y:S02]  /*1520*/  IMAD R20, R5, R4, R20 ;  /* 0x0000000405147224 */ /* 0x000fe400078e0214 */
.L_x_19:
[----:B------:R-:W-:Y:S05]  /*1530*/  BRA.U !UP1, `(.L_x_20) ;  /* 0x00000001090c7547 */ /* 0x000fea000b800000 */
[----:B------:R-:W-:Y:S01]  /*1540*/  UCGABAR_WAIT ;  /* 0x0000000000007dc7 */ /* 0x000fe20008000000 */
[----:B------:R-:W-:Y:S01]  /*1550*/  CCTL.IVALL ;  /* 0x00000000ff00798f */ /* 0x000fe20002000000 */
[----:B------:R-:W-:Y:S05]  /*1560*/  BRA `(.L_x_21) ;  /* 0x0000000000047947 */ /* 0x000fea0003800000 */
.L_x_20:
[----:B------:R-:W-:Y:S06]  /*1570*/  BAR.SYNC.DEFER_BLOCKING 0x0 ;  /* 0x0000000000007b1d */ /* 0x000fec0000010000 */
.L_x_21:
[----:B------:R-:W1:Y:S02]  /*1580*/  LDCU UR7, c[0x0][0x38c] ;  /* 0x00007180ff0777ac */ /* 0x000e640008000800 */
[----:B-1----:R-:W-:-:S04]  /*1590*/  UIADD3 UR7, UPT, UPT, UR7, 0x7f, URZ ;  /* 0x0000007f07077890 */ /* 0x002fc8000fffe0ff */
[----:B------:R-:W-:-:S04]  /*15a0*/  USHF.R.S32.HI UR6, URZ, 0x1f, UR7 ;  /* 0x0000001fff067899 */ /* 0x000fc80008011407 */
[----:B------:R-:W-:-:S04]  /*15b0*/  ULEA.HI UR6, UR6, UR7, URZ, 0x7 ;  /* 0x0000000706067291 */ /* 0x000fc8000f8f38ff */
[----:B------:R-:W-:Y:S01]  /*15c0*/  USHF.R.S32.HI UR15, URZ, 0x7, UR6 ;  /* 0x00000007ff0f7899 */ /* 0x000fe20008011406 */
[----:B------:R-:W-:Y:S11]  /*15d0*/  BRA.U UP2, `(.L_x_22) ;  /* 0x00000011021c7547 */ /* 0x000ff6000b800000 */
[----:B------:R-:W1:Y:S01]  /*15e0*/  LDC R3, c[0x0][0x370] ;  /* 0x0000dc00ff037b82 */ /* 0x000e620000000800 */
[----:B------:R-:W-:Y:S01]  /*15f0*/  UISETP.NE.OR UP0, UPT, UR4, URZ, !UPT ;  /* 0x000000ff0400728c */ /* 0x000fe2000ff05670 */
[----:B------:R-:W-:Y:S01]  /*1600*/  R2UR UR4, R11 ;  /* 0x000000000b0472ca */ /* 0x000fe200000e0000 */
[----:B------:R-:W-:Y:S01]  /*1610*/  UISETP.LT.AND UP1, UPT, UR15, 0x1, UPT ;  /* 0x000000010f00788c */ /* 0x000fe2000bf21270 */
[----:B------:R-:W-:Y:S01]  /*1620*/  PLOP3.LUT P1, PT, PT, PT, UP5, 0x80, 0x8 ;  /* 0x000000000008781c */ /* 0x000fe20003f2f058 */
[----:B------:R-:W-:Y:S01]  /*1630*/  IMAD.MOV.U32 R17, RZ, RZ, 0x1 ;  /* 0x00000001ff117424 */ /* 0x000fe200078e00ff */
[----:B------:R-:W-:Y:S02]  /*1640*/  CS2R R14, SRZ ;  /* 0x00000000000e7805 */ /* 0x000fe4000001ff00 */
[----:B------:R-:W-:Y:S01]  /*1650*/  PLOP3.LUT P4, PT, P4, PT, UP0, 0xae, 0xea ;  /* 0x0000000000ea781c */ /* 0x000fe2000278f50e */
[----:B------:R-:W2:Y:S01]  /*1660*/  S2UR UR5, SR_CgaCtaId ;  /* 0x00000000000579c3 */ /* 0x000ea20000008800 */
[----:B------:R-:W-:Y:S01]  /*1670*/  PLOP3.LUT P1, PT, P1, PT, PT, 0x8, 0x80 ;  /* 0x000000000080781c */ /* 0x000fe20000f2e170 */
[----:B------:R-:W-:Y:S01]  /*1680*/  IMAD.MOV.U32 R16, RZ, RZ, RZ ;  /* 0x000000ffff107224 */ /* 0x000fe200078e00ff */
[----:B------:R-:W3:Y:S01]  /*1690*/  LDCU.64 UR42, c[0x0][0x348] ;  /* 0x00006900ff2a77ac */ /* 0x000ee20008000a00 */
[----:B------:R-:W-:Y:S01]  /*16a0*/  IMAD.MOV.U32 R12, RZ, RZ, 0x1 ;  /* 0x00000001ff0c7424 */ /* 0x000fe200078e00ff */
[----:B------:R-:W-:-:S03]  /*16b0*/  USEL UR15, UR15, 0x1, !UP1 ;  /* 0x000000010f0f7887 */ /* 0x000fc6000c800000 */
[----:B------:R-:W4:Y:S01]  /*16c0*/  LDC R0, c[0x0][0x374] ;  /* 0x0000dd00ff007b82 */ /* 0x000f220000000800 */
[----:B------:R-:W-:Y:S01]  /*16d0*/  UMOV UR14, URZ ;  /* 0x000000ff000e7c82 */ /* 0x000fe20008000000 */
[----:B------:R-:W-:-:S07]  /*16e0*/  UMOV UR7, 0x400 ;  /* 0x0000040000077882 */ /* 0x000fce0000000000 */
.L_x_32:
[----:B------:R-:W-:-:S03]  /*16f0*/  UISETP.NE.AND UP0, UPT, UR37, URZ, UPT ;  /* 0x000000ff2500728c */ /* 0x000fc6000bf05270 */
[----:B--2---:R-:W-:Y:S02]  /*1700*/  UMOV UR37, UR5 ;  /* 0x0000000500257c82 */ /* 0x004fe40008000000 */
[----:B------:R-:W-:-:S04]  /*1710*/  ULEA UR6, UR37, UR7, 0x18 ;  /* 0x0000000725067291 */ /* 0x000fc8000f8ec0ff */
[----:B------:R-:W-:Y:S08]  /*1720*/  BRA.U UP0, `(.L_x_23) ;  /* 0x0000000100347547 */ /* 0x000ff0000b800000 */
[----:B------:R-:W2:Y:S01]  /*1730*/  S2R R4, SR_CgaCtaId ;  /* 0x0000000000047919 */ /* 0x000ea20000008800 */
[----:B------:R-:W-:-:S04]  /*1740*/  MOV R5, 0x400 ;  /* 0x0000040000057802 */ /* 0x000fc80000000f00 */
[----:B--2---:R-:W-:Y:S02]  /*1750*/  LEA R5, R4, R5, 0x18 ;  /* 0x0000000504057211 */ /* 0x004fe400078ec0ff */
[----:B------:R-:W-:-:S03]  /*1760*/  SHF.L.U32 R4, R12, 0x1f, RZ ;  /* 0x0000001f0c047819 */ /* 0x000fc600000006ff */
[----:B------:R-:W-:-:S04]  /*1770*/  IMAD R5, R14, 0x8, R5 ;  /* 0x000000080e057824 */ /* 0x000fc800078e0205 */
[----:B------:R-:W2:Y:S02]  /*1780*/  SYNCS.PHASECHK.TRANS64.TRYWAIT P0, [R5+URZ+0x110], R4 ;  /* 0x00011004050075a7 */ /* 0x000ea400080011ff */
[----:B--2---:R-:W-:Y:S05]  /*1790*/  @!P0 BRA `(.L_x_24) ;  /* 0x0000007400688947 */ /* 0x004fea0003800000 */
.L_x_140:
[----:B------:R-:W-:Y:S01]  /*17a0*/  VIADD R14, R14, 0x1 ;  /* 0x000000010e0e7836 */ /* 0x000fe20000000000 */
[----:B------:R2:W-:Y:S04]  /*17b0*/  SYNCS.ARRIVE.TRANS64.A1T0 RZ, [R5+URZ+0x100], RZ ;  /* 0x000100ff05ff79a7 */ /* 0x0005e800081000ff */
[----:B------:R-:W-:-:S04]  /*17c0*/  ISETP.NE.AND P0, PT, R14, 0x2, PT ;  /* 0x000000020e00780c */ /* 0x000fc80003f05270 */
[----:B------:R-:W-:Y:S02]  /*17d0*/  SEL R14, R14, RZ, P0 ;  /* 0x000000ff0e0e7207 */ /* 0x000fe40000000000 */
[----:B--2---:R-:W-:-:S04]  /*17e0*/  SEL R5, RZ, 0x1, P0 ;  /* 0x00000001ff057807 */ /* 0x004fc80000000000 */
[----:B------:R-:W-:-:S07]  /*17f0*/  LOP3.LUT R12, R12, R5, RZ, 0x3c, !PT ;  /* 0x000000050c0c7212 */ /* 0x000fce00078e3cff */
.L_x_23:
[----:B------:R-:W-:Y:S01]  /*1800*/  ULEA UR8, UR14, UR6, 0x3 ;  /* 0x000000060e087291 */ /* 0x000fe2000f8e18ff */
[----:B------:R-:W-:Y:S02]  /*1810*/  SHF.L.U32 R4, R17, 0x1f, RZ ;  /* 0x0000001f11047819 */ /* 0x000fe400000006ff */
[----:B------:R-:W-:-:S06]  /*1820*/  LEA.HI R21, R21, R21, RZ, 0x1 ;  /* 0x0000001515157211 */ /* 0x000fcc00078f08ff */
[----:B------:R2:W1:Y:S02]  /*1830*/  SYNCS.PHASECHK.TRANS64.TRYWAIT P0, [UR8+0x38], R4 ;  /* 0x00003804ff0075a7 */ /* 0x0004640008001108 */
[----:B------:R-:W3:Y:S02]  /*1840*/  LDCU UR8, c[0x0][0x38c] ;  /* 0x00007180ff0877ac */ /* 0x000ee40008000800 */
[----:B---3--:R-:W-:-:S09]  /*1850*/  UISETP.GE.AND UP0, UPT, UR8, 0x1, UPT ;  /* 0x000000010800788c */ /* 0x008fd2000bf06270 */
[----:B--2---:R-:W-:Y:S05]  /*1860*/  BRA.U !UP0, `(.L_x_25) ;  /* 0x0000000108ec7547 */ /* 0x004fea000b800000 */
[----:B------:R-:W-:Y:S01]  /*1870*/  SHF.R.S32.HI R4, RZ, 0x1, R21 ;  /* 0x00000001ff047819 */ /* 0x000fe20000011415 */
[----:B------:R-:W-:Y:S01]  /*1880*/  IMAD R20, R20, 0x2, R11 ;  /* 0x0000000214147824 */ /* 0x000fe200078e020b */
[----:B------:R-:W-:Y:S01]  /*1890*/  UIADD3 UR40, UP2, UPT, UR42, 0x80, URZ ;  /* 0x000000802a287890 */ /* 0x000fe2000ff5e0ff */
[----:B------:R-:W-:Y:S01]  /*18a0*/  @!P4 IMAD.MOV.U32 R5, RZ, RZ, 0xd000 ;  /* 0x0000d000ff05c424 */ /* 0x000fe200078e00ff */
[----:B------:R-:W-:Y:S01]  /*18b0*/  R2UR UR11, R4 ;  /* 0x00000000040b72ca */ /* 0x000fe200000e0000 */
[----:B------:R-:W-:Y:S01]  /*18c0*/  UIADD3 UR38, UP1, UPT, UR42, 0x280, URZ ;  /* 0x000002802a267890 */ /* 0x000fe2000ff3e0ff */
[----:B------:R-:W-:Y:S01]  /*18d0*/  R2UR UR27, R20 ;  /* 0x00000000141b72ca */ /* 0x000fe200000e0000 */
[----:B------:R-:W-:Y:S02]  /*18e0*/  UIADD3 UR30, UP0, UPT, UR42, 0x180, URZ ;  /* 0x000001802a1e7890 */ /* 0x000fe4000ff1e0ff */
[----:B------:R-:W-:Y:S02]  /*18f0*/  UIADD3.X UR41, UPT, UPT, URZ, UR43, URZ, UP2, !UPT ;  /* 0x0000002bff297290 */ /* 0x000fe400097fe4ff */
[----:B------:R-:W-:-:S02]  /*1900*/  UIADD3.X UR39, UPT, UPT, URZ, UR43, URZ, UP1, !UPT ;  /* 0x0000002bff277290 */ /* 0x000fc40008ffe4ff */
[----:B------:R-:W-:Y:S01]  /*1910*/  UIADD3.X UR31, UPT, UPT, URZ, UR43, URZ, UP0, !UPT ;  /* 0x0000002bff1f7290 */ /* 0x000fe200087fe4ff */
[----:B------:R-:W-:Y:S01]  /*1920*/  UMOV UR21, UR14 ;  /* 0x0000000e00157c82 */ /* 0x000fe20008000000 */
[----:B------:R-:W-:Y:S02]  /*1930*/  UMOV UR12, URZ ;  /* 0x000000ff000c7c82 */ /* 0x000fe40008000000 */
[----:B------:R-:W-:Y:S02]  /*1940*/  ULEA UR11, UR11, UR4, 0x1 ;  /* 0x000000040b0b7291 */ /* 0x000fe4000f8e08ff */
[----:B------:R-:W-:Y:S02]  /*1950*/  USHF.L.U32 UR27, UR27, 0x5, URZ ;  /* 0x000000051b1b7899 */ /* 0x000fe400080006ff */
[----:B------:R-:W-:Y:S01]  /*1960*/  USHF.L.U32 UR35, UR11, 0x7, URZ ;  /* 0x000000070b237899 */ /* 0x000fe200080006ff */
[----:B------:R-:W-:-:S11]  /*1970*/  UMOV UR10, URZ ;  /* 0x000000ff000a7c82 */ /* 0x000fd60008000000 */
.L_x_28:
[----:B------:R-:W-:Y:S01]  /*1980*/  ULEA UR9, UR21, UR6, 0x3 ;  /* 0x0000000615097291 */ /* 0x000fe2000f8e18ff */
[----:B-1-3--:R-:W-:Y:S11]  /*1990*/  @P0 BRA `(.L_x_26) ;  /* 0x00000000000c0947 */ /* 0x00aff60003800000 */
[----:B------:R-:W-:-:S04]  /*19a0*/  SHF.L.U32 R7, R17, 0x1f, RZ ;  /* 0x0000001f11077819 */ /* 0x000fc800000006ff */
[----:B------:R-:W1:Y:S02]  /*19b0*/  SYNCS.PHASECHK.TRANS64.TRYWAIT P0, [UR9+0x38], R7 ;  /* 0x00003807ff0075a7 */ /* 0x000e640008001109 */
[----:B-1----:R-:W-:Y:S05]  /*19c0*/  @!P0 BRA `(.L_x_27) ;  /* 0x0000007000f08947 */ /* 0x002fea0003800000 */
.L_x_26:
[----:B------:R-:W-:Y:S01]  /*19d0*/  UIADD3 UR14, UPT, UPT, UR21, 0x1, URZ ;  /* 0x00000001150e7890 */ /* 0x000fe2000fffe0ff */
[----:B------:R2:W-:Y:S01]  /*19e0*/  @!P4 SYNCS.ARRIVE.TRANS64 RZ, [UR9], R5 ;  /* 0x00000005ffffc9a7 */ /* 0x0005e20008000009 */
[----:B------:R-:W-:Y:S02]  /*19f0*/  ULEA UR32, UR21, UR6, 0xe ;  /* 0x0000000615207291 */ /* 0x000fe4000f8e70ff */
[----:B------:R-:W-:Y:S02]  /*1a00*/  UISETP.NE.AND UP0, UPT, UR14, 0x7, UPT ;  /* 0x000000070e00788c */ /* 0x000fe4000bf05270 */
[----:B------:R-:W-:Y:S02]  /*1a10*/  ULEA UR16, UR21, UR6, 0xd ;  /* 0x0000000615107291 */ /* 0x000fe4000f8e68ff */
[----:B------:R-:W-:Y:S02]  /*1a20*/  USEL UR13, URZ, 0x1, UP0 ;  /* 0x00000001ff0d7887 */ /* 0x000fe40008000000 */
[----:B------:R-:W-:-:S02]  /*1a30*/  USEL UR14, UR14, URZ, UP0 ;  /* 0x000000ff0e0e7287 */ /* 0x000fc40008000000 */
[----:B------:R-:W-:Y:S02]  /*1a40*/  USHF.L.U32 UR26, UR12, 0x7, URZ ;  /* 0x000000070c1a7899 */ /* 0x000fe400080006ff */
[----:B------:R-:W-:Y:S01]  /*1a50*/  ULEA UR8, UR14, UR6, 0x3 ;  /* 0x000000060e087291 */ /* 0x000fe2000f8e18ff */
[----:B------:R-:W-:Y:S01]  /*1a60*/  LOP3.LUT R17, R17, UR13, RZ, 0x3c, !PT ;  /* 0x0000000d11117c12 */ /* 0x000fe2000f8e3cff */
[----:B------:R-:W-:Y:S02]  /*1a70*/  USHF.L.U32 UR34, UR12, 0x6, URZ ;  /* 0x000000060c227899 */ /* 0x000fe400080006ff */
[----:B------:R-:W-:Y:S01]  /*1a80*/  ULOP3.LUT UR33, UR9, 0xfefffff8, URZ, 0xc0, !UPT ;  /* 0xfefffff809217892 */ /* 0x000fe2000f8ec0ff */
[----:B-1----:R-:W-:Y:S01]  /*1a90*/  SHF.L.U32 R4, R17, 0x1f, RZ ;  /* 0x0000001f11047819 */ /* 0x002fe200000006ff */
[----:B------:R-:W-:Y:S02]  /*1aa0*/  UIADD3 UR32, UPT, UPT, UR32, 0x8400, URZ ;  /* 0x0000840020207890 */ /* 0x000fe4000fffe0ff */
[----:B------:R-:W-:Y:S01]  /*1ab0*/  UIADD3 UR24, UPT, UPT, UR16, 0x24400, URZ ;  /* 0x0002440010187890 */ /* 0x000fe2000fffe0ff */
[----:B------:R2:W3:Y:S01]  /*1ac0*/  SYNCS.PHASECHK.TRANS64.TRYWAIT P0, [UR8+0x38], R4 ;  /* 0x00003804ff0075a7 */ /* 0x0004e20008001108 */
[----:B------:R-:W-:-:S02]  /*1ad0*/  ULEA UR8, UR21, UR6, 0xb ;  /* 0x0000000615087291 */ /* 0x000fc4000f8e58ff */
[----:B------:R-:W-:Y:S02]  /*1ae0*/  UIADD3 UR16, UPT, UPT, UR16, 0x25400, URZ ;  /* 0x0002540010107890 */ /* 0x000fe4000fffe0ff */
[----:B------:R-:W-:Y:S02]  /*1af0*/  UIADD3 UR18, UPT, UPT, UR26, 0x40, URZ ;  /* 0x000000401a127890 */ /* 0x000fe4000fffe0ff */
[----:B------:R-:W-:Y:S02]  /*1b00*/  ULOP3.LUT UR9, UR9, 0xfefffff8, URZ, 0xc0, !UPT ;  /* 0xfefffff809097892 */ /* 0x000fe4000f8ec0ff */
[----:B------:R-:W-:Y:S01]  /*1b10*/  UIADD3 UR8, UPT, UPT, UR8, 0x32400, URZ ;  /* 0x0003240008087890 */ /* 0x000fe2000fffe0ff */
[----:B------:R-:W-:Y:S01]  /*1b20*/  UMOV UR22, 0x0 ;  /* 0x0000000000167882 */ /* 0x000fe20000000000 */
[----:B------:R-:W-:Y:S01]  /*1b30*/  UMOV UR23, 0x10000000 ;  /* 0x1000000000177882 */ /* 0x000fe20000000000 */
[----:B------:R-:W-:Y:S01]  /*1b40*/  UMOV UR28, UR36 ;  /* 0x00000024001c7c82 */ /* 0x000fe20008000000 */
[----:B------:R-:W-:Y:S01]  /*1b50*/  UMOV UR25, UR33 ;  /* 0x0000002100197c82 */ /* 0x000fe20008000000 */
[----:B------:R-:W-:Y:S01]  /*1b60*/  UMOV UR19, UR27 ;  /* 0x0000001b00137c82 */ /* 0x000fe20008000000 */
[----:B------:R-:W-:Y:S01]  /*1b70*/  UMOV UR20, UR36 ;  /* 0x0000002400147c82 */ /* 0x000fe20008000000 */
[----:B------:R-:W-:Y:S01]  /*1b80*/  UMOV UR17, UR33 ;  /* 0x0000002100117c82 */ /* 0x000fe20008000000 */
[----:B------:R-:W-:Y:S01]  /*1b90*/  UTMALDG.3D.2CTA [UR32], [UR40], desc[UR22] ;  /* 0x00001620280075b4 */ /* 0x000fe20008211000 */
[----:B------:R-:W-:Y:S01]  /*1ba0*/  UMOV UR13, UR36 ;  /* 0x00000024000d7c82 */ /* 0x000fe20008000000 */
[----:B------:R-:W-:Y:S01]  /*1bb0*/  UMOV UR21, UR14 ;  /* 0x0000000e00157c82 */ /* 0x000fe20008000000 */
[----:B------:R-:W-:Y:S01]  /*1bc0*/  UTMALDG.3D.2CTA [UR24], [UR38], desc[UR22] ;  /* 0x00001618260075b4 */ /* 0x000fe20008211000 */
[----:B------:R-:W-:Y:S01]  /*1bd0*/  UTMALDG.3D.2CTA [UR16], [UR38], desc[UR22] ;  /* 0x00001610260075b4 */ /* 0x000fe20008211000 */
[----:B------:R1:W-:Y:S02]  /*1be0*/  UTMALDG.4D.2CTA [UR8], [UR30], desc[UR22] ;  /* 0x000016081e0075b4 */ /* 0x0003e40008219000 */
[----:B-1----:R-:W-:-:S04]  /*1bf0*/  UIADD3 UR12, UPT, UPT, UR12, 0x1, URZ ;  /* 0x000000010c0c7890 */ /* 0x002fc8000fffe0ff */
[----:B------:R-:W-:-:S09]  /*1c00*/  UISETP.NE.AND UP0, UPT, UR12, UR15, UPT ;  /* 0x0000000f0c00728c */ /* 0x000fd2000bf05270 */
[----:B--2---:R-:W-:Y:S05]  /*1c10*/  BRA.U UP0, `(.L_x_28) ;  /* 0xfffffffd00587547 */ /* 0x004fea000b83ffff */
.L_x_25:
[----:B------:R-:W-:Y:S01]  /*1c20*/  LEA R8, R16, UR6, 0x3 ;  /* 0x0000000610087c11 */ /* 0x000fe2000f8e18ff */
[----:B------:R-:W-:Y:S01]  /*1c30*/  @!P1 SYNCS.ARRIVE.TRANS64.A1T0 RZ, [UR6+0xb8], RZ ;  /* 0x0000b8ffffff99a7 */ /* 0x000fe20008100006 */
[----:B------:R-:W-:Y:S01]  /*1c40*/  SHF.L.U32 R5, R15, 0x1f, RZ ;  /* 0x0000001f0f057819 */ /* 0x000fe200000006ff */
[----:B------:R-:W-:-:S03]  /*1c50*/  NOP ;  /* 0x0000000000007918 */ /* 0x000fc60000000000 */
[----:B-1-3--:R-:W1:Y:S01]  /*1c60*/  SYNCS.PHASECHK.TRANS64.TRYWAIT P0, [R8+URZ+0xc0], R5 ;  /* 0x0000c005080075a7 */ /* 0x00ae6200080011ff */
[----:B------:R-:W-:Y:S01]  /*1c70*/  LEA R4, R16, UR6, 0x4 ;  /* 0x0000000610047c11 */ /* 0x000fe2000f8e20ff */
[----:B-1----:R-:W-:Y:S06]  /*1c80*/  @!P0 BRA `(.L_x_29) ;  /* 0x0000007000588947 */ /* 0x002fec0003800000 */
.L_x_142:
[----:B-1----:R-:W1:Y:S01]  /*1c90*/  LDS.128 R4, [R4+0x130] ;  /* 0x0001300004047984 */ /* 0x002e620000000c00 */
[----:B------:R-:W-:Y:S01]  /*1ca0*/  ISETP.GE.AND P0, PT, R2, 0x1, PT ;  /* 0x000000010200780c */ /* 0x000fe20003f06270 */
[----:B------:R-:W-:Y:S01]  /*1cb0*/  VIADD R8, R8, 0xd0 ;  /* 0x000000d008087836 */ /* 0x000fe20000000000 */
[----:B------:R-:W-:Y:S01]  /*1cc0*/  @!PT LDS RZ, [RZ] ;  /* 0x00000000fffff984 */ /* 0x000fe20000000800 */
[----:B------:R-:W-:Y:S01]  /*1cd0*/  @!PT LDS RZ, [RZ] ;  /* 0x00000000fffff984 */ /* 0x000fe20000000800 */
[----:B------:R-:W-:Y:S01]  /*1ce0*/  @!PT LDS RZ, [RZ] ;  /* 0x00000000fffff984 */ /* 0x000fe20000000800 */
[----:B------:R-:W-:Y:S01]  /*1cf0*/  @!PT LDS RZ, [RZ] ;  /* 0x00000000fffff984 */ /* 0x000fe20000000800 */
[----:B------:R2:W-:Y:S06]  /*1d00*/  MEMBAR.ALL.CTA ;  /* 0x0000000000007992 */ /* 0x0005ec0000008000 */
[----:B--2---:R-:W2:Y:S01]  /*1d10*/  FENCE.VIEW.ASYNC.S ;  /* 0x00000000000073c6 */ /* 0x004ea20000000000 */
[----:B------:R-:W-:-:S04]  /*1d20*/  PRMT R8, RZ, 0x654, R8 ;  /* 0x00000654ff087816 */ /* 0x000fc80000000008 */
[----:B--2---:R2:W-:Y:S01]  /*1d30*/  SYNCS.ARRIVE.TRANS64.RED.A1T0 RZ, [R8+URZ], RZ ;  /* 0x000000ff08ff79a7 */ /* 0x0045e200081004ff */
[----:B-1----:R-:W-:-:S13]  /*1d40*/  LOP3.LUT P2, RZ, R6, 0x1, RZ, 0xc0, !PT ;  /* 0x0000000106ff7812 */ /* 0x002fda000784c0ff */
[----:B------:R-:W-:Y:S01]  /*1d50*/  @P2 SHF.R.U32.HI R9, RZ, 0x10, R5 ;  /* 0x00000010ff092819 */ /* 0x000fe20000011605 */
[----:B------:R-:W-:Y:S01]  /*1d60*/  VOTEU.ANY UP0, P2 ;  /* 0x0000000000ff7886 */ /* 0x000fe20001000100 */
[----:B------:R-:W-:Y:S02]  /*1d70*/  @P2 MOV R13, R4 ;  /* 0x00000004000d2202 */ /* 0x000fe40000000f00 */
[----:B------:R-:W-:Y:S02]  /*1d80*/  @P2 R2UR.BROADCAST UR8, R9 ;  /* 0x00000000090822ca */ /* 0x000fe400008e0000 */
[----:B------:R-:W-:-:S11]  /*1d90*/  @P2 LOP3.LUT R10, R5, 0xffff, RZ, 0xc0, !PT ;  /* 0x0000ffff050a2812 */ /* 0x000fd600078ec0ff */
[----:B------:R-:W-:Y:S01]  /*1da0*/  @UP0 UMOV UR36, UR8 ;  /* 0x0000000800240c82 */ /* 0x000fe20008000000 */
[----:B--2---:R-:W-:Y:S05]  /*1db0*/  @!P0 BRA `(.L_x_30) ;  /* 0x0000000000b88947 */ /* 0x004fea0003800000 */
[----:B------:R-:W4:Y:S01]  /*1dc0*/  LDC.64 R6, c[0x0][0xd18] ;  /* 0x00034600ff067b82 */ /* 0x000f220000000a00 */
[----:B------:R-:W-:-:S07]  /*1dd0*/  ISETP.NE.AND P3, PT, R2, 0x1, PT ;  /* 0x000000010200780c */ /* 0x000fce0003f65270 */
[----:B------:R-:W1:Y:S08]  /*1de0*/  LDC.64 R8, c[0x0][0xd10] ;  /* 0x00034400ff087b82 */ /* 0x000e700000000a00 */
[----:B------:R-:W2:Y:S08]  /*1df0*/  LDC R18, c[0x0][0xd20] ;  /* 0x00034800ff127b82 */ /* 0x000eb00000000800 */
[----:B------:R-:W3:Y:S01]  /*1e00*/  LDC R20, c[0x0][0xd0c] ;  /* 0x00034300ff147b82 */ /* 0x000ee20000000800 */
[----:B----4-:R-:W-:Y:S01]  /*1e10*/  IMAD.HI.U32 R19, R0, R7, RZ ;  /* 0x0000000700137227 */ /* 0x010fe200078e00ff */
[----:B------:R-:W-:-:S03]  /*1e20*/  ISETP.NE.AND P0, PT, R6, 0x1, PT ;  /* 0x000000010600780c */ /* 0x000fc60003f05270 */
[----:B------:R-:W-:-:S03]  /*1e30*/  IMAD.HI.U32 R7, R10, R7, RZ ;  /* 0x000000070a077227 */ /* 0x000fc600078e00ff */
[----:B------:R-:W4:Y:S01]  /*1e40*/  LDC.64 R4, c[0x0][0xd28] ;  /* 0x00034a00ff047b82 */ /* 0x000f220000000a00 */
[----:B-1----:R-:W-:-:S04]  /*1e50*/  IMAD.HI.U32 R22, R3, R8, RZ ;  /* 0x0000000803167227 */ /* 0x002fc800078e00ff */
[----:B------:R-:W-:Y:S01]  /*1e60*/  IMAD.HI.U32 R24, R13, R8, RZ ;  /* 0x000000080d187227 */ /* 0x000fe200078e00ff */
[----:B------:R-:W-:Y:S02]  /*1e70*/  SHF.R.U32.HI R22, RZ, R9, R22 ;  /* 0x00000009ff167219 */ /* 0x000fe40000011616 */
[-C--:B--2---:R-:W-:Y:S02]  /*1e80*/  SHF.R.U32.HI R19, RZ, R18.reuse, R19 ;  /* 0x00000012ff137219 */ /* 0x084fe40000011613 */
[----:B------:R-:W-:Y:S02]  /*1e90*/  SHF.R.U32.HI R7, RZ, R18, R7 ;  /* 0x00000012ff077219 */ /* 0x000fe40000011607 */
[----:B------:R-:W-:Y:S02]  /*1ea0*/  SEL R19, R0, R19, !P0 ;  /* 0x0000001300137207 */ /* 0x000fe40004000000 */
[----:B------:R-:W-:Y:S02]  /*1eb0*/  SHF.R.U32.HI R24, RZ, R9, R24 ;  /* 0x00000009ff187219 */ /* 0x000fe40000011618 */
[----:B---3--:R-:W-:-:S02]  /*1ec0*/  ISETP.NE.AND P1, PT, R20, 0x1, PT ;  /* 0x000000011400780c */ /* 0x008fc40003f25270 */
[----:B------:R-:W-:Y:S02]  /*1ed0*/  SEL R7, R10, R7, !P0 ;  /* 0x000000070a077207 */ /* 0x000fe40004000000 */
[----:B------:R-:W-:Y:S02]  /*1ee0*/  SEL R21, R3, R22, !P1 ;  /* 0x0000001603157207 */ /* 0x000fe40004800000 */
[----:B------:R-:W-:Y:S01]  /*1ef0*/  SEL R9, R13, R24, !P1 ;  /* 0x000000180d097207 */ /* 0x000fe20004800000 */
[----:B----4-:R-:W-:-:S04]  /*1f00*/  IMAD.HI.U32 R22, R19, R4, RZ ;  /* 0x0000000413167227 */ /* 0x010fc800078e00ff */
[----:B------:R-:W-:Y:S01]  /*1f10*/  IMAD.HI.U32 R8, R21, R4, RZ ;  /* 0x0000000415087227 */ /* 0x000fe200078e00ff */
[----:B------:R-:W-:-:S04]  /*1f20*/  @P3 SHF.R.U32.HI R19, RZ, R5, R22 ;  /* 0x00000005ff133219 */ /* 0x000fc80000011616 */
[----:B------:R-:W-:Y:S01]  /*1f30*/  @P3 SHF.R.U32.HI R21, RZ, R5, R8 ;  /* 0x00000005ff153219 */ /* 0x000fe20000011608 */
[----:B------:R-:W-:-:S04]  /*1f40*/  IMAD R19, R2, R19, RZ ;  /* 0x0000001302137224 */ /* 0x000fc800078e02ff */
[----:B------:R-:W-:Y:S01]  /*1f50*/  IMAD R8, R2, R21, RZ ;  /* 0x0000001502087224 */ /* 0x000fe200078e02ff */
[C---:B------:R-:W-:Y:S02]  /*1f60*/  ISETP.GE.AND P0, PT, R7.reuse, R19, PT ;  /* 0x000000130700720c */ /* 0x040fe40003f06270 */
[----:B------:R-:W-:Y:S02]  /*1f70*/  IADD3 R19, PT, PT, -R7, RZ, RZ ;  /* 0x000000ff07137210 */ /* 0x000fe40007ffe1ff */
[----:B------:R-:W-:Y:S01]  /*1f80*/  ISETP.GE.OR P0, PT, R9, R8, P0 ;  /* 0x000000080900720c */ /* 0x000fe20000706670 */
[----:B------:R-:W-:-:S04]  /*1f90*/  IMAD.HI.U32 R8, R7, R4, RZ ;  /* 0x0000000407087227 */ /* 0x000fc800078e00ff */
[----:B------:R-:W-:Y:S01]  /*1fa0*/  IMAD R10, R6, R19, R10 ;  /* 0x00000013060a7224 */ /* 0x000fe200078e020a */
[----:B------:R-:W-:-:S04]  /*1fb0*/  SHF.R.U32.HI R8, RZ, R5, R8 ;  /* 0x00000005ff087219 */ /* 0x000fc80000011608 */
[----:B------:R-:W-:-:S03]  /*1fc0*/  SEL R8, R7, R8, !P3 ;  /* 0x0000000807087207 */ /* 0x000fc60005800000 */
[----:B------:R-:W-:-:S04]  /*1fd0*/  @!P0 IMAD.HI.U32 R18, R9, R4, RZ ;  /* 0x0000000409128227 */ /* 0x000fc800078e00ff */
[----:B------:R-:W-:Y:S01]  /*1fe0*/  IMAD.MOV R4, RZ, RZ, -R8 ;  /* 0x000000ffff047224 */ /* 0x000fe200078e0a08 */
[----:B------:R-:W-:-:S03]  /*1ff0*/  @!P0 SHF.R.U32.HI R18, RZ, R5, R18 ;  /* 0x00000005ff128219 */ /* 0x000fc60000011612 */
[----:B------:R-:W-:Y:S01]  /*2000*/  IMAD R4, R2, R4, R7 ;  /* 0x0000000402047224 */ /* 0x000fe200078e0207 */
        /* <DEDUP_REMOVED lines=9> */
.L_x_30:
[----:B------:R-:W1:Y:S02]  /*20a0*/  LDCU UR8, c[0x0][0xd30] ;  /* 0x0001a600ff0877ac */ /* 0x000e640008000800 */
[----:B-1----:R-:W-:-:S09]  /*20b0*/  UISETP.NE.AND UP0, UPT, UR8, 0x1, UPT ;  /* 0x000000010800788c */ /* 0x002fd2000bf05270 */
        /* <DEDUP_REMOVED lines=16> */
[----:B------:R-:W-:-:S07]  /*21c0*/  IMAD R10, R5, R4, R10 ;  /* 0x00000004050a7224 */ /* 0x000fce00078e020a */
.L_x_31:
[----:B------:R-:W-:Y:S01]  /*21d0*/  VIADD R16, R16, 0x1 ;  /* 0x0000000110107836 */ /* 0x000fe20000000000 */
[----:B------:R-:W-:Y:S01]  /*21e0*/  PLOP3.LUT P1, PT, PT, PT, PT, 0x80, 0x8 ;  /* 0x000000000008781c */ /* 0x000fe20003f2f070 */
[----:B------:R-:W-:Y:S02]  /*21f0*/  IMAD.IADD R21, R13, 0x1, R58 ;  /* 0x000000010d157824 */ /* 0x000fe400078e023a */
[----:B------:R-:W-:Y:S01]  /*2200*/  IMAD.IADD R20, R10, 0x1, R51 ;  /* 0x000000010a147824 */ /* 0x000fe200078e0233 */
[----:B------:R-:W-:-:S04]  /*2210*/  ISETP.NE.AND P0, PT, R16, 0x2, PT ;  /* 0x000000021000780c */ /* 0x000fc80003f05270 */
[----:B------:R-:W-:Y:S02]  /*2220*/  SEL R4, RZ, 0x1, P0 ;  /* 0x00000001ff047807 */ /* 0x000fe40000000000 */
[----:B------:R-:W-:Y:S02]  /*2230*/  SEL R16, R16, RZ, P0 ;  /* 0x000000ff10107207 */ /* 0x000fe40000000000 */
[----:B------:R-:W-:Y:S01]  /*2240*/  LOP3.LUT R15, R15, R4, RZ, 0x3c, !PT ;  /* 0x000000040f0f7212 */ /* 0x000fe200078e3cff */
[----:B------:R-:W-:Y:S06]  /*2250*/  @P2 BRA `(.L_x_32) ;  /* 0xfffffff400242947 */ /* 0x000fec000383ffff */
[----:B------:R-:W-:Y:S01]  /*2260*/  UIADD3 UR6, UPT, UPT, UR6, 0x38, URZ ;  /* 0x0000003806067890 */ /* 0x000fe2000fffe0ff */
[----:B------:R-:W-:-:S03]  /*2270*/  SHF.L.U32 R3, R17, 0x1f, RZ ;  /* 0x0000001f11037819 */ /* 0x000fc600000006ff */
[----:B------:R-:W-:-:S09]  /*2280*/  ULEA UR4, UR14, UR6, 0x3 ;  /* 0x000000060e047291 */ /* 0x000fd2000f8e18ff */
[----:B------:R-:W1:Y:S02]  /*2290*/  SYNCS.PHASECHK.TRANS64.TRYWAIT P0, [UR4], R3 ;  /* 0x00000003ff0075a7 */ /* 0x000e640008001104 */
[----:B-1----:R-:W-:Y:S05]  /*22a0*/  @!P0 BRA `(.L_x_33) ;  /* 0x0000006800e48947 */ /* 0x002fea0003800000 */
.L_x_144:
[----:B------:R-:W-:-:S04]  /*22b0*/  UIADD3 UR5, UPT, UPT, UR14, 0x1, URZ ;  /* 0x000000010e057890 */ /* 0x000fc8000fffe0ff */
[----:B------:R-:W-:-:S04]  /*22c0*/  UISETP.NE.AND UP0, UPT, UR5, 0x7, UPT ;  /* 0x000000070500788c */ /* 0x000fc8000bf05270 */
[----:B------:R-:W-:Y:S02]  /*22d0*/  USEL UR7, URZ, 0x1, UP0 ;  /* 0x00000001ff077887 */ /* 0x000fe40008000000 */
[----:B------:R-:W-:-:S04]  /*22e0*/  USEL UR5, UR5, URZ, UP0 ;  /* 0x000000ff05057287 */ /* 0x000fc80008000000 */
[----:B------:R-:W-:Y:S01]  /*22f0*/  ULEA UR4, UR5, UR6, 0x3 ;  /* 0x0000000605047291 */ /* 0x000fe2000f8e18ff */
[----:B------:R-:W-:-:S04]  /*2300*/  LOP3.LUT R2, R17, UR7, RZ, 0x3c, !PT ;  /* 0x0000000711027c12 */ /* 0x000fc8000f8e3cff */
[----:B-1----:R-:W-:-:S04]  /*2310*/  SHF.L.U32 R3, R2, 0x1f, RZ ;  /* 0x0000001f02037819 */ /* 0x002fc800000006ff */
[----:B------:R-:W1:Y:S02]  /*2320*/  SYNCS.PHASECHK.TRANS64.TRYWAIT P0, [UR4], R3 ;  /* 0x00000003ff0075a7 */ /* 0x000e640008001104 */
[----:B-1----:R-:W-:Y:S05]  /*2330*/  @!P0 BRA `(.L_x_34) ;  /* 0x0000006800d88947 */ /* 0x002fea0003800000 */
.L_x_146:
        /* <DEDUP_REMOVED lines=9> */
.L_x_148:
        /* <DEDUP_REMOVED lines=9> */
.L_x_150:
        /* <DEDUP_REMOVED lines=9> */
.L_x_152:
        /* <DEDUP_REMOVED lines=9> */
.L_x_154:
[----:B------:R-:W-:-:S04]  /*2580*/  UIADD3 UR5, UPT, UPT, UR5, 0x1, URZ ;  /* 0x0000000105057890 */ /* 0x000fc8000fffe0ff */
[----:B------:R-:W-:-:S04]  /*2590*/  UISETP.NE.AND UP0, UPT, UR5, 0x7, UPT ;  /* 0x000000070500788c */ /* 0x000fc8000bf05270 */
[----:B------:R-:W-:Y:S02]  /*25a0*/  USEL UR4, URZ, 0x1, UP0 ;  /* 0x00000001ff047887 */ /* 0x000fe40008000000 */
[----:B------:R-:W-:-:S04]  /*25b0*/  USEL UR5, UR5, URZ, UP0 ;  /* 0x000000ff05057287 */ /* 0x000fc80008000000 */
[----:B------:R-:W-:Y:S01]  /*25c0*/  ULEA UR5, UR5, UR6, 0x3 ;  /* 0x0000000605057291 */ /* 0x000fe2000f8e18ff */
[----:B-1----:R-:W-:-:S04]  /*25d0*/  LOP3.LUT R3, R2, UR4, RZ, 0x3c, !PT ;  /* 0x0000000402037c12 */ /* 0x002fc8000f8e3cff */
[----:B------:R-:W-:Y:S01]  /*25e0*/  SHF.L.U32 R3, R3, 0x1f, RZ ;  /* 0x0000001f03037819 */ /* 0x000fe200000006ff */
[----:B----4-:R-:W-:-:S07]  /*25f0*/  IMAD.U32 R0, RZ, RZ, UR5 ;  /* 0x00000005ff007e24 */ /* 0x010fce000f8e00ff */
.L_x_39:
[----:B-1----:R1:W2:Y:S02]  /*2600*/  SYNCS.PHASECHK.TRANS64.TRYWAIT P0, [R0+URZ], R3 ;  /* 0x00000003000075a7 */ /* 0x0022a400080011ff */
[----:B--2---:R-:W-:Y:S05]  /*2610*/  @!P0 NANOSLEEP.SYNCS 0x989680 ;  /* 0x009896800000895d */ /* 0x004fea0003900000 */
[----:B------:R-:W2:Y:S02]  /*2620*/  @!P0 SYNCS.PHASECHK.TRANS64 P0, [R0+URZ], R3 ;  /* 0x00000003000085a7 */ /* 0x000ea400080010ff */
[----:B--2---:R-:W-:Y:S05]  /*2630*/  @P0 EXIT ;  /* 0x000000000000094d */ /* 0x004fea0003800000 */
[----:B------:R-:W-:Y:S05]  /*2640*/  BRA `(.L_x_39) ;  /* 0xfffffffc00ec7947 */ /* 0x000fea000383ffff */
.L_x_22:
[----:B------:R-:W-:-:S04]  /*2650*/  UISETP.NE.AND UP1, UPT, UR37, URZ, UPT ;  /* 0x000000ff2500728c */ /* 0x000fc8000bf25270 */
[----:B------:R-:W-:-:S09]  /*2660*/  UISETP.NE.OR UP1, UPT, UR10, 0x1, UP1 ;  /* 0x000000010a00788c */ /* 0x000fd20008f25670 */
[----:B------:R-:W-:Y:S05]  /*2670*/  BRA.U UP1, `(.L_x_40) ;  /* 0x0000000501487547 */ /* 0x000fea000b800000 */
[----:B------:R-:W-:Y:S01]  /*2680*/  ISETP.GE.U32.AND P2, PT, R3, 0x2, PT ;  /* 0x000000020300780c */ /* 0x000fe20003f46070 */
[----:B------:R-:W-:Y:S01]  /*2690*/  IMAD.MOV.U32 R12, RZ, RZ, 0x1 ;  /* 0x00000001ff0c7424 */ /* 0x000fe200078e00ff */
[----:B------:R-:W-:Y:S02]  /*26a0*/  CS2R R10, SRZ ;  /* 0x00000000000a7805 */ /* 0x000fe4000001ff00 */
[----:B------:R-:W-:Y:S01]  /*26b0*/  CS2R R8, SRZ ;  /* 0x0000000000087805 */ /* 0x000fe2000001ff00 */
[----:B------:R-:W-:Y:S01]  /*26c0*/  UMOV UR4, 0x400 ;  /* 0x0000040000047882 */ /* 0x000fe20000000000 */
[----:B------:R-:W-:Y:S01]  /*26d0*/  UMOV UR6, URZ ;  /* 0x000000ff00067c82 */ /* 0x000fe20008000000 */
[----:B------:R-:W-:-:S12]  /*26e0*/  ULEA UR37, UR37, UR4, 0x18 ;  /* 0x0000000425257291 */ /* 0x000fd8000f8ec0ff */
.L_x_44:
[----:B------:R-:W-:Y:S02]  /*26f0*/  LEA R0, R8, UR37, 0x3 ;  /* 0x0000002508007c11 */ /* 0x000fe4000f8e18ff */
[----:B------:R-:W-:-:S03]  /*2700*/  SHF.L.U32 R5, R9, 0x1f, RZ ;  /* 0x0000001f09057819 */ /* 0x000fc600000006ff */
[----:B------:R-:W-:Y:S01]  /*2710*/  VIADD R4, R0, 0x110 ;  /* 0x0000011000047836 */ /* 0x000fe20000000000 */
[----:B------:R-:W1:Y:S02]  /*2720*/  SYNCS.PHASECHK.TRANS64.TRYWAIT P0, [R0+URZ+0x100], R5 ;  /* 0x00010005000075a7 */ /* 0x000e6400080011ff */
[----:B-1----:R-:W-:Y:S05]  /*2730*/  @!P0 BRA `(.L_x_41) ;  /* 0x0000006800508947 */ /* 0x002fea0003800000 */
.L_x_155:
[----:B------:R-:W-:Y:S01]  /*2740*/  ULEA UR5, UR6, UR37, 0x3 ;  /* 0x0000002506057291 */ /* 0x000fe2000f8e18ff */
[----:B------:R-:W-:Y:S01]  /*2750*/  PRMT R4, RZ, 0x654, R4 ;  /* 0x00000654ff047816 */ /* 0x000fe20000000004 */
[----:B-1----:R-:W-:Y:S01]  /*2760*/  @!P2 IMAD.MOV.U32 R5, RZ, RZ, 0x10 ;  /* 0x00000010ff05a424 */ /* 0x002fe200078e00ff */
[----:B------:R-:W-:Y:S01]  /*2770*/  SHF.L.U32 R7, R12, 0x1f, RZ ;  /* 0x0000001f0c077819 */ /* 0x000fe200000006ff */
[----:B------:R-:W-:Y:S01]  /*2780*/  UIADD3 UR4, UPT, UPT, UR5, 0xc0, URZ ;  /* 0x000000c005047890 */ /* 0x000fe2000fffe0ff */
[----:B------:R1:W-:Y:S05]  /*2790*/  SYNCS.ARRIVE.TRANS64.RED.A1T0 RZ, [R4+URZ], RZ ;  /* 0x000000ff04ff79a7 */ /* 0x0003ea00081004ff */
[----:B------:R-:W-:Y:S01]  /*27a0*/  IMAD.U32 R0, RZ, RZ, UR4 ;  /* 0x00000004ff007e24 */ /* 0x000fe2000f8e00ff */
[----:B------:R-:W2:Y:S04]  /*27b0*/  SYNCS.PHASECHK.TRANS64.TRYWAIT P0, [UR5+0xd0], R7 ;  /* 0x0000d007ff0075a7 */ /* 0x000ea80008001105 */
[----:B------:R-:W-:Y:S01]  /*27c0*/  PRMT R13, R3, 0x654, R0 ;  /* 0x00000654030d7816 */ /* 0x000fe20000000000 */
[----:B-12---:R-:W-:Y:S06]  /*27d0*/  @!P0 BRA `(.L_x_42) ;  /* 0x00000068003c8947 */ /* 0x006fec0003800000 */
.L_x_157:
[----:B------:R-:W-:Y:S01]  /*27e0*/  ULEA UR4, UR6, UR37, 0x4 ;  /* 0x0000002506047291 */ /* 0x000fe2000f8e20ff */
[----:B------:R-:W-:Y:S01]  /*27f0*/  SEL R2, R13, R2, !P2 ;  /* 0x000000020d027207 */ /* 0x000fe20005000000 */
[----:B------:R-:W-:Y:S01]  /*2800*/  UIADD3 UR5, UPT, UPT, UR5, 0xc0, URZ ;  /* 0x000000c005057890 */ /* 0x000fe2000fffe0ff */
[----:B-1----:R-:W-:Y:S01]  /*2810*/  LEA R0, R11, UR37, 0x3 ;  /* 0x000000250b007c11 */ /* 0x002fe2000f8e18ff */
[----:B------:R-:W-:Y:S01]  /*2820*/  UIADD3 UR4, UPT, UPT, UR4, 0x130, URZ ;  /* 0x0000013004047890 */ /* 0x000fe2000fffe0ff */
[----:B------:R1:W-:Y:S01]  /*2830*/  @!P2 SYNCS.ARRIVE.TRANS64.RED RZ, [R2+URZ], R5 ;  /* 0x0000000502ffa9a7 */ /* 0x0003e200080004ff */
[----:B------:R-:W-:Y:S01]  /*2840*/  UIADD3 UR6, UPT, UPT, UR6, 0x1, URZ ;  /* 0x0000000106067890 */ /* 0x000fe2000fffe0ff */
[----:B------:R-:W-:-:S03]  /*2850*/  VIADD R8, R8, 0x1 ;  /* 0x0000000108087836 */ /* 0x000fc60000000000 */
[----:B------:R-:W-:Y:S02]  /*2860*/  UISETP.NE.AND UP0, UPT, UR6, 0x2, UPT ;  /* 0x000000020600788c */ /* 0x000fe4000bf05270 */
[----:B------:R-:W-:Y:S01]  /*2870*/  ISETP.NE.AND P0, PT, R8, 0x2, PT ;  /* 0x000000020800780c */ /* 0x000fe20003f05270 */
[----:B------:R-:W-:Y:S06]  /*2880*/  UGETNEXTWORKID.BROADCAST [UR4], [UR5] ;  /* 0x00000000040073ca */ /* 0x000fec0008000100 */
[----:B------:R-:W-:Y:S02]  /*2890*/  USEL UR4, URZ, 0x1, UP0 ;  /* 0x00000001ff047887 */ /* 0x000fe40008000000 */
[----:B------:R-:W-:-:S04]  /*28a0*/  USEL UR6, UR6, URZ, UP0 ;  /* 0x000000ff06067287 */ /* 0x000fc80008000000 */
[----:B------:R-:W-:Y:S02]  /*28b0*/  LOP3.LUT R12, R12, UR4, RZ, 0x3c, !PT ;  /* 0x000000040c0c7c12 */ /* 0x000fe4000f8e3cff */
[----:B-1----:R-:W-:-:S04]  /*28c0*/  SHF.L.U32 R5, R10, 0x1f, RZ ;  /* 0x0000001f0a057819 */ /* 0x002fc800000006ff */
[----:B------:R-:W1:Y:S02]  /*28d0*/  SYNCS.PHASECHK.TRANS64.TRYWAIT P1, [R0+URZ+0xc0], R5 ;  /* 0x0000c005000075a7 */ /* 0x000e6400080211ff */
[----:B-1----:R-:W-:Y:S05]  /*28e0*/  @!P1 BRA `(.L_x_43) ;  /* 0x0000006800109947 */ /* 0x002fea0003800000 */
.L_x_158:
[C---:B------:R-:W-:Y:S01]  /*28f0*/  LEA R4, R11.reuse, UR37, 0x4 ;  /* 0x000000250b047c11 */ /* 0x040fe2000f8e20ff */
[----:B-1----:R-:W-:Y:S01]  /*2900*/  VIADD R0, R0, 0xd0 ;  /* 0x000000d000007836 */ /* 0x002fe20000000000 */
[----:B------:R-:W-:Y:S01]  /*2910*/  SEL R8, R8, RZ, P0 ;  /* 0x000000ff08087207 */ /* 0x000fe20000000000 */
[----:B------:R-:W-:-:S03]  /*2920*/  VIADD R11, R11, 0x1 ;  /* 0x000000010b0b7836 */ /* 0x000fc60000000000 */
[----:B------:R-:W1:Y:S01]  /*2930*/  LDS.128 R4, [R4+0x130] ;  /* 0x0001300004047984 */ /* 0x000e620000000c00 */
[----:B------:R-:W-:Y:S02]  /*2940*/  PRMT R0, RZ, 0x654, R0 ;  /* 0x00000654ff007816 */ /* 0x000fe40000000000 */
[C---:B------:R-:W-:Y:S01]  /*2950*/  ISETP.NE.AND P1, PT, R11.reuse, 0x2, PT ;  /* 0x000000020b00780c */ /* 0x040fe20003f25270 */
[----:B------:R-:W-:Y:S01]  /*2960*/  @!PT LDS RZ, [RZ] ;  /* 0x00000000fffff984 */ /* 0x000fe20000000800 */
[----:B------:R-:W-:Y:S01]  /*2970*/  @!PT LDS RZ, [RZ] ;  /* 0x00000000fffff984 */ /* 0x000fe20000000800 */
[----:B------:R-:W-:Y:S01]  /*2980*/  @!PT LDS RZ, [RZ] ;  /* 0x00000000fffff984 */ /* 0x000fe20000000800 */
[----:B------:R-:W-:Y:S01]  /*2990*/  @!PT LDS RZ, [RZ] ;  /* 0x00000000fffff984 */ /* 0x000fe20000000800 */
[----:B------:R2:W-:Y:S06]  /*29a0*/  MEMBAR.ALL.CTA ;  /* 0x0000000000007992 */ /* 0x0005ec0000008000 */
[----:B--2---:R-:W2:Y:S01]  /*29b0*/  FENCE.VIEW.ASYNC.S ;  /* 0x00000000000073c6 */ /* 0x004ea20000000000 */
[----:B------:R-:W-:Y:S01]  /*29c0*/  SEL R11, R11, RZ, P1 ;  /* 0x000000ff0b0b7207 */ /* 0x000fe20000800000 */
[----:B--2---:R2:W-:Y:S01]  /*29d0*/  SYNCS.ARRIVE.TRANS64.RED.A1T0 RZ, [R0+URZ], RZ ;  /* 0x000000ff00ff79a7 */ /* 0x0045e200081004ff */
[----:B-1----:R-:W-:-:S02]  /*29e0*/  LOP3.LUT P3, RZ, R6, 0x1, RZ, 0xc0, !PT ;  /* 0x0000000106ff7812 */ /* 0x002fc4000786c0ff */
[----:B------:R-:W-:-:S04]  /*29f0*/  SEL R5, RZ, 0x1, P1 ;  /* 0x00000001ff057807 */ /* 0x000fc80000800000 */
[----:B------:R-:W-:Y:S02]  /*2a00*/  LOP3.LUT R10, R10, R5, RZ, 0x3c, !PT ;  /* 0x000000050a0a7212 */ /* 0x000fe400078e3cff */
[----:B--2---:R-:W-:-:S04]  /*2a10*/  SEL R0, RZ, 0x1, P0 ;  /* 0x00000001ff007807 */ /* 0x004fc80000000000 */
[----:B------:R-:W-:Y:S01]  /*2a20*/  LOP3.LUT R9, R9, R0, RZ, 0x3c, !PT ;  /* 0x0000000009097212 */ /* 0x000fe200078e3cff */
[----:B------:R-:W-:Y:S06]  /*2a30*/  @P3 BRA `(.L_x_44) ;  /* 0xfffffffc002c3947 */ /* 0x000fec000383ffff */
[----:B------:R-:W-:Y:S01]  /*2a40*/  ULEA UR5, UR6, UR37, 0x3 ;  /* 0x0000002506057291 */ /* 0x000fe2000f8e18ff */
[----:B------:R-:W-:-:S08]  /*2a50*/  SHF.L.U32 R3, R12, 0x1f, RZ ;  /* 0x0000001f0c037819 */ /* 0x000fd000000006ff */
[----:B------:R-:W1:Y:S02]  /*2a60*/  SYNCS.PHASECHK.TRANS64 P0, [UR5+0xd0], R3 ;  /* 0x0000d003ff0075a7 */ /* 0x000e640008001005 */
[----:B-1----:R-:W-:Y:S05]  /*2a70*/  @P0 BRA `(.L_x_45) ;  /* 0x0000000000080947 */ /* 0x002fea0003800000 */
[----:B------:R-:W1:Y:S02]  /*2a80*/  SYNCS.PHASECHK.TRANS64.TRYWAIT P0, [UR5+0xd0], R3 ;  /* 0x0000d003ff0075a7 */ /* 0x000e640008001105 */
[----:B-1----:R-:W-:Y:S05]  /*2a90*/  @!P0 BRA `(.L_x_46) ;  /* 0x0000006400b88947 */ /* 0x002fea0003800000 */
.L_x_45:
[----:B------:R-:W-:-:S04]  /*2aa0*/  UIADD3 UR4, UPT, UPT, UR6, 0x1, URZ ;  /* 0x0000000106047890 */ /* 0x000fc8000fffe0ff */
[----:B------:R-:W-:-:S04]  /*2ab0*/  UISETP.NE.AND UP0, UPT, UR4, 0x2, UPT ;  /* 0x000000020400788c */ /* 0x000fc8000bf05270 */
[----:B------:R-:W-:Y:S02]  /*2ac0*/  USEL UR7, URZ, 0x1, UP0 ;  /* 0x00000001ff077887 */ /* 0x000fe40008000000 */
[----:B------:R-:W-:-:S04]  /*2ad0*/  USEL UR4, UR4, URZ, UP0 ;  /* 0x000000ff04047287 */ /* 0x000fc80008000000 */
[----:B------:R-:W-:Y:S01]  /*2ae0*/  ULEA UR4, UR4, UR37, 0x3 ;  /* 0x0000002504047291 */ /* 0x000fe2000f8e18ff */
[----:B-1----:R-:W-:-:S04]  /*2af0*/  LOP3.LUT R3, R12, UR7, RZ, 0x3c, !PT ;  /* 0x000000070c037c12 */ /* 0x002fc8000f8e3cff */
[----:B------:R-:W-:-:S04]  /*2b00*/  SHF.L.U32 R0, R3, 0x1f, RZ ;  /* 0x0000001f03007819 */ /* 0x000fc800000006ff */
[----:B------:R-:W1:Y:S02]  /*2b10*/  SYNCS.PHASECHK.TRANS64 P0, [UR4+0xd0], R0 ;  /* 0x0000d000ff0075a7 */ /* 0x000e640008001004 */
[----:B-1----:R-:W-:Y:S05]  /*2b20*/  @P0 EXIT ;  /* 0x000000000000094d */ /* 0x002fea0003800000 */
[----:B------:R-:W-:Y:S02]  /*2b30*/  SHF.L.U32 R3, R3, 0x1f, RZ ;  /* 0x0000001f03037819 */ /* 0x000fe400000006ff */
[----:B------:R-:W-:-:S07]  /*2b40*/  MOV R0, UR4 ;  /* 0x0000000400007c02 */ /* 0x000fce0008000f00 */
.L_x_47:
[----:B-1----:R1:W2:Y:S02]  /*2b50*/  SYNCS.PHASECHK.TRANS64.TRYWAIT P0, [R0+URZ+0xd0], R3 ;  /* 0x0000d003000075a7 */ /* 0x0022a400080011ff */
[----:B--2---:R-:W-:Y:S05]  /*2b60*/  @!P0 NANOSLEEP.SYNCS 0x989680 ;  /* 0x009896800000895d */ /* 0x004fea0003900000 */
[----:B------:R-:W2:Y:S02]  /*2b70*/  @!P0 SYNCS.PHASECHK.TRANS64 P0, [R0+URZ+0xd0], R3 ;  /* 0x0000d003000085a7 */ /* 0x000ea400080010ff */
[----:B--2---:R-:W-:Y:S05]  /*2b80*/  @P0 EXIT ;  /* 0x000000000000094d */ /* 0x004fea0003800000 */
[----:B------:R-:W-:Y:S05]  /*2b90*/  BRA `(.L_x_47) ;  /* 0xfffffffc00ec7947 */ /* 0x000fea000383ffff */
.L_x_40:
[----:B------:R-:W-:Y:S05]  /*2ba0*/  BRA.U UP4, `(.L_x_48) ;  /* 0x0000001104cc7547 */ /* 0x000fea000b800000 */
[----:B------:R-:W-:Y:S01]  /*2bb0*/  UMOV UR6, 0x40 ;  /* 0x0000004000067882 */ /* 0x000fe20000000000 */
[----:B------:R-:W-:Y:S01]  /*2bc0*/  NOP ;  /* 0x0000000000007918 */ /* 0x000fe20000000000 */
[----:B------:R-:W-:Y:S01]  /*2bd0*/  ULEA UR6, UR37, UR6, 0x18 ;  /* 0x0000000625067291 */ /* 0x000fe2000f8ec0ff */
[----:B------:R-:W-:Y:S02]  /*2be0*/  UMOV UR7, 0x400 ;  /* 0x0000040000077882 */ /* 0x000fe40000000000 */
[----:B------:R-:W-:-:S06]  /*2bf0*/  ULEA UR37, UR37, UR7, 0x18 ;  /* 0x0000000725257291 */ /* 0x000fcc000f8ec0ff */
[----:B------:R-:W1:Y:S02]  /*2c00*/  LDS.U8 R2, [UR6+0x1c] ;  /* 0x00001c06ff027984 */ /* 0x000e640008000000 */
[----:B-1----:R-:W-:-:S13]  /*2c10*/  ISETP.NE.AND P0, PT, R2, RZ, PT ;  /* 0x000000ff0200720c */ /* 0x002fda0003f05270 */
[----:B------:R-:W-:Y:S05]  /*2c20*/  @P0 BRA `(.L_x_49) ;  /* 0x0000000400080947 */ /* 0x000fea0003800000 */
[----:B------:R-:W-:Y:S02]  /*2c30*/  UISETP.NE.U32.AND UP0, UPT, UR4, 0x1, UPT ;  /* 0x000000010400788c */ /* 0x000fe4000bf05070 */
[----:B------:R-:W-:-:S07]  /*2c40*/  UIADD3 UR8, UPT, UPT, UR6, 0x8, URZ ;  /* 0x0000000806087890 */ /* 0x000fce000fffe0ff */
[----:B------:R-:W-:Y:S05]  /*2c50*/  BRA.U !UP0, `(.L_x_50) ;  /* 0x00000001089c7547 */ /* 0x000fea000b800000 */
[----:B------:R-:W-:Y:S01]  /*2c60*/  ELECT P0, URZ, PT ;  /* 0x0000000000ff782f */ /* 0x000fe20003800000 */
[----:B------:R-:W-:-:S12]  /*2c70*/  BSSY B0, `(.L_x_50) ;  /* 0x0000025000007945 */ /* 0x000fd80003800000 */
[----:B------:R-:W-:Y:S05]  /*2c80*/  @!P0 BRA `(.L_x_51) ;  /* 0x00000000008c8947 */ /* 0x000fea0003800000 */
[----:B------:R-:W-:-:S05]  /*2c90*/  UMOV UR7, 0x10 ;  /* 0x0000001000077882 */ /* 0x000fca0000000000 */
[----:B------:R-:W-:Y:S04]  /*2ca0*/  DEPBAR.LE SB1, 0x36 ;  /* 0x00009d800000791a */ /* 0x000fe80000000000 */
[----:B------:R-:W1:Y:S02]  /*2cb0*/  UTCATOMSWS.2CTA.FIND_AND_SET.ALIGN UP1, UR7, UR7 ;  /* 0x00000007000775e3 */ /* 0x000e640008220800 */
[----:B-1----:R-:W-:Y:S01]  /*2cc0*/  MOV R9, UR7 ;  /* 0x0000000700097c02 */ /* 0x002fe20008000f00 */
[----:B------:R-:W-:Y:S06]  /*2cd0*/  BRA.U UP1, `(.L_x_52) ;  /* 0x0000000101187547 */ /* 0x000fec000b800000 */
.L_x_53:
[----:B------:R-:W-:Y:S05]  /*2ce0*/  NANOSLEEP 0x64 ;  /* 0x000000640000795d */ /* 0x000fea0003800000 */
[----:B------:R-:W-:-:S05]  /*2cf0*/  UMOV UR7, 0x10 ;  /* 0x0000001000077882 */ /* 0x000fca0000000000 */
[----:B------:R-:W-:Y:S04]  /*2d00*/  DEPBAR.LE SB1, 0x36 ;  /* 0x00009d800000791a */ /* 0x000fe80000000000 */
[----:B------:R-:W1:Y:S02]  /*2d10*/  UTCATOMSWS.2CTA.FIND_AND_SET.ALIGN UP1, UR7, UR7 ;  /* 0x00000007000775e3 */ /* 0x000e640008220800 */
[----:B-1----:R-:W-:Y:S01]  /*2d20*/  MOV R9, UR7 ;  /* 0x0000000700097c02 */ /* 0x002fe20008000f00 */
[----:B------:R-:W-:Y:S05]  /*2d30*/  BRA.U !UP1, `(.L_x_53) ;  /* 0xfffffffd09e87547 */ /* 0x000fea000b83ffff */
.L_x_52:
[----:B------:R-:W1:Y:S01]  /*2d40*/  LDS R5, [UR6+0x10] ;  /* 0x00001006ff057984 */ /* 0x000e620008000800 */
[----:B------:R-:W-:Y:S01]  /*2d50*/  IMAD.U32 R3, RZ, RZ, UR37 ;  /* 0x00000025ff037e24 */ /* 0x000fe2000f8e00ff */
[----:B------:R-:W-:-:S03]  /*2d60*/  MOV R2, UR5 ;  /* 0x0000000500027c02 */ /* 0x000fc60008000f00 */
[----:B------:R-:W-:Y:S01]  /*2d70*/  VIADD R3, R3, 0x150 ;  /* 0x0000015003037836 */ /* 0x000fe20000000000 */
[----:B-1----:R-:W-:-:S04]  /*2d80*/  SHF.L.U32 R5, R5, 0x1f, RZ ;  /* 0x0000001f05057819 */ /* 0x002fc800000006ff */
[----:B------:R-:W1:Y:S02]  /*2d90*/  SYNCS.PHASECHK.TRANS64.TRYWAIT P0, [UR6+0x8], R5 ;  /* 0x00000805ff0075a7 */ /* 0x000e640008001106 */
[----:B-1----:R-:W-:Y:S05]  /*2da0*/  @P0 BRA `(.L_x_54) ;  /* 0x0000000000080947 */ /* 0x002fea0003800000 */
[----:B------:R-:W1:Y:S02]  /*2db0*/  SYNCS.PHASECHK.TRANS64.TRYWAIT P0, [UR6+0x8], R5 ;  /* 0x00000805ff0075a7 */ /* 0x000e640008001106 */
[----:B-1----:R-:W-:Y:S05]  /*2dc0*/  @!P0 BRA `(.L_x_55) ;  /* 0x0000006400048947 */ /* 0x002fea0003800000 */
.L_x_54:
[----:B-1----:R-:W-:Y:S01]  /*2dd0*/  HFMA2 R4, -RZ, RZ, 0, 5.9604644775390625e-08 ;  /* 0x00000001ff047431 */ /* 0x002fe200000001ff */
[----:B------:R-:W-:Y:S01]  /*2de0*/  UPRMT UR7, UR5, 0x654, UR8 ;  /* 0x0000065405077896 */ /* 0x000fe20008000008 */
[----:B------:R-:W-:Y:S01]  /*2df0*/  IMAD.MOV.U32 R6, RZ, RZ, 0xffff ;  /* 0x0000ffffff067424 */ /* 0x000fe200078e00ff */
[----:B------:R-:W-:Y:S01]  /*2e00*/  PRMT R2, R2, 0x654, R3 ;  /* 0x0000065402027816 */ /* 0x000fe20000000003 */
[----:B------:R-:W-:Y:S02]  /*2e10*/  IMAD.MOV.U32 R5, RZ, RZ, 0x4 ;  /* 0x00000004ff057424 */ /* 0x000fe400078e00ff */
[----:B------:R-:W-:Y:S01]  /*2e20*/  IMAD.SHL.U32 R8, R9, 0x20, RZ ;  /* 0x0000002009087824 */ /* 0x000fe200078e00ff */
[----:B------:R-:W-:Y:S02]  /*2e30*/  MOV R3, UR7 ;  /* 0x0000000700037c02 */ /* 0x000fe40008000f00 */
[-C--:B------:R-:W-:Y:S01]  /*2e40*/  SHF.L.U32 R7, R6, R9.reuse, RZ ;  /* 0x0000000906077219 */ /* 0x080fe200000006ff */
[----:B------:R1:W-:Y:S01]  /*2e50*/  SYNCS.ARRIVE.TRANS64.RED RZ, [UR7], R5 ;  /* 0x00000005ffff79a7 */ /* 0x0003e20008000407 */
[----:B------:R-:W-:Y:S01]  /*2e60*/  SHF.L.U32 R6, R4, R9, RZ ;  /* 0x0000000904067219 */ /* 0x000fe200000006ff */
[----:B------:R1:W-:Y:S04]  /*2e70*/  STS [UR37+0x150], R8 ;  /* 0x00015008ff007988 */ /* 0x0003e80008000825 */
[----:B------:R1:W-:Y:S04]  /*2e80*/  STAS [R2.64], R9 ;  /* 0x0000000902007dbd */ /* 0x0003e8000c0008ff */
[----:B------:R1:W-:Y:S04]  /*2e90*/  ATOMS.OR RZ, [UR6+0x14], R7 ;  /* 0x00001407ffff798c */ /* 0x0003e8000b000006 */
[----:B------:R1:W-:Y:S04]  /*2ea0*/  ATOMS.OR RZ, [UR6+0x18], R6 ;  /* 0x00001806ffff798c */ /* 0x0003e8000b000006 */
[----:B------:R1:W-:Y:S02]  /*2eb0*/  ATOMS.XOR RZ, [UR6+0x10], R4 ;  /* 0x00001004ffff798c */ /* 0x0003e4000b800006 */
.L_x_51:
[----:B------:R-:W-:Y:S05]  /*2ec0*/  BSYNC B0 ;  /* 0x0000000000007941 */ /* 0x000fea0003800000 */
.L_x_50:
[----:B------:R-:W-:Y:S05]  /*2ed0*/  BRA.U UP0, `(.L_x_56) ;  /* 0x00000001006c7547 */ /* 0x000fea000b800000 */
[----:B------:R-:W-:-:S03]  /*2ee0*/  UMOV UR7, 0xffffffff ;  /* 0xffffffff00077882 */ /* 0x000fc60000000000 */
[----:B------:R-:W-:Y:S05]  /*2ef0*/  BRA.DIV UR7, `(.L_x_57) ;  /* 0x0000006207d07947 */ /* 0x000fea000b800000 */
[----:B------:R-:W-:-:S13]  /*2f00*/  ELECT P6, URZ, PT ;  /* 0x0000000000ff782f */ /* 0x000fda00038c0000 */
.L_x_162:
[----:B------:R-:W-:Y:S05]  /*2f10*/  @!P6 BRA `(.L_x_56) ;  /* 0x00000000005ce947 */ /* 0x000fea0003800000 */
[----:B-1----:R-:W1:Y:S02]  /*2f20*/  LDS R3, [UR6+0x10] ;  /* 0x00001006ff037984 */ /* 0x002e640008000800 */
[----:B-1----:R-:W-:-:S04]  /*2f30*/  SHF.L.U32 R3, R3, 0x1f, RZ ;  /* 0x0000001f03037819 */ /* 0x002fc800000006ff */
[----:B------:R-:W1:Y:S02]  /*2f40*/  SYNCS.PHASECHK.TRANS64.TRYWAIT P0, [UR6+0x8], R3 ;  /* 0x00000803ff0075a7 */ /* 0x000e640008001106 */
[----:B-1----:R-:W-:Y:S05]  /*2f50*/  @P0 BRA `(.L_x_58) ;  /* 0x0000000000080947 */ /* 0x002fea0003800000 */
[----:B------:R-:W1:Y:S02]  /*2f60*/  SYNCS.PHASECHK.TRANS64.TRYWAIT P0, [UR6+0x8], R3 ;  /* 0x00000803ff0075a7 */ /* 0x000e640008001106 */
[----:B-1----:R-:W-:Y:S05]  /*2f70*/  @!P0 BRA `(.L_x_59) ;  /* 0x0000006000d08947 */ /* 0x002fea0003800000 */
.L_x_58:
[----:B------:R-:W2:Y:S01]  /*2f80*/  LDS R5, [UR37+0x150] ;  /* 0x00015025ff057984 */ /* 0x000ea20008000800 */
[----:B-1----:R-:W-:Y:S02]  /*2f90*/  HFMA2 R2, -RZ, RZ, 0, 5.9604644775390625e-08 ;  /* 0x00000001ff027431 */ /* 0x002fe400000001ff */
[----:B------:R-:W-:Y:S01]  /*2fa0*/  IMAD.MOV.U32 R3, RZ, RZ, 0xffff ;  /* 0x0000ffffff037424 */ /* 0x000fe200078e00ff */
[----:B------:R-:W-:Y:S01]  /*2fb0*/  UPRMT UR7, UR5, 0x654, UR8 ;  /* 0x0000065405077896 */ /* 0x000fe20008000008 */
[----:B--2---:R-:W-:-:S03]  /*2fc0*/  IMAD.SHL.U32 R4, R5, 0x20, RZ ;  /* 0x0000002005047824 */ /* 0x004fc600078e00ff */
[-C--:B------:R-:W-:Y:S02]  /*2fd0*/  SHF.L.U32 R3, R3, R5.reuse, RZ ;  /* 0x0000000503037219 */ /* 0x080fe400000006ff */
[----:B------:R-:W-:Y:S01]  /*2fe0*/  SHF.L.U32 R5, R2, R5, RZ ;  /* 0x0000000502057219 */ /* 0x000fe200000006ff */
[----:B------:R2:W-:Y:S04]  /*2ff0*/  STS [UR37+0x150], R4 ;  /* 0x00015004ff007988 */ /* 0x0005e80008000825 */
[----:B------:R2:W-:Y:S04]  /*3000*/  ATOMS.OR RZ, [UR6+0x14], R3 ;  /* 0x00001403ffff798c */ /* 0x0005e8000b000006 */
[----:B------:R2:W-:Y:S01]  /*3010*/  ATOMS.OR RZ, [UR6+0x18], R5 ;  /* 0x00001805ffff798c */ /* 0x0005e2000b000006 */
[----:B------:R-:W-:Y:S03]  /*3020*/  SYNCS.ARRIVE.TRANS64.RED.A1T0 RZ, [UR7], RZ ;  /* 0x000000ffffff79a7 */ /* 0x000fe60008100407 */
[----:B------:R2:W-:Y:S01]  /*3030*/  ATOMS.XOR RZ, [UR6+0x10], R2 ;  /* 0x00001002ffff798c */ /* 0x0005e2000b800006 */
[----:B------:R-:W-:Y:S05]  /*3040*/  BRA `(.L_x_56) ;  /* 0x0000000000107947 */ /* 0x000fea0003800000 */
.L_x_49:
[----:B------:R-:W-:-:S05]  /*3050*/  MOV R2, 0xffffffff ;  /* 0xffffffff00027802 */ /* 0x000fca0000000f00 */
[----:B------:R1:W-:Y:S02]  /*3060*/  STS [UR37+0x150], R2 ;  /* 0x00015002ff007988 */ /* 0x0003e40008000825 */
[----:B-1----:R-:W-:Y:S02]  /*3070*/  MOV R2, 0x3090 ;  /* 0x0000309000027802 */ /* 0x002fe40000000f00 */
[----:B-----5:R-:W-:Y:S05]  /*3080*/  CALL.REL.NOINC `($__internal_1_$__cuda_sm10x_tcgen05_guardrail_trap_phase_invalid_during_alloc) ;  /* 0x0000006800747944 */ /* 0x020fea0003c00000 */
.L_x_56:
[----:B------:R-:W-:Y:S05]  /*3090*/  WARPSYNC.ALL ;  /* 0x0000000000007948 */ /* 0x000fea0003800000 */
[----:B------:R-:W3:Y:S01]  /*30a0*/  S2UR UR6, SR_CgaCtaId ;  /* 0x00000000000679c3 */ /* 0x000ee20000008800 */
[----:B------:R-:W-:Y:S01]  /*30b0*/  UMOV UR7, 0x400 ;  /* 0x0000040000077882 */ /* 0x000fe20000000000 */
[----:B------:R-:W-:-:S06]  /*30c0*/  NOP ;  /* 0x0000000000007918 */ /* 0x000fcc0000000000 */
[----:B------:R-:W-:Y:S06]  /*30d0*/  BAR.ARV 0x6, 0xa0 ;  /* 0x0182800000007b1d */ /* 0x000fec0000002000 */
[----:B------:R-:W-:Y:S01]  /*30e0*/  LOP3.LUT R10, R10, 0xffff, RZ, 0xc0, !PT ;  /* 0x0000ffff0a0a7812 */ /* 0x000fe200078ec0ff */
[----:B------:R-:W-:Y:S01]  /*30f0*/  UISETP.LT.AND UP0, UPT, UR15, 0x1, UPT ;  /* 0x000000010f00788c */ /* 0x000fe2000bf01270 */
[----:B------:R-:W-:Y:S01]  /*3100*/  LOP3.LUT R0, R0, 0xffff, RZ, 0xc0, !PT ;  /* 0x0000ffff00007812 */ /* 0x000fe200078ec0ff */
[----:B-1----:R-:W-:Y:S01]  /*3110*/  IMAD.MOV.U32 R9, RZ, RZ, 0x1 ;  /* 0x00000001ff097424 */ /* 0x002fe200078e00ff */
[----:B------:R-:W-:Y:S01]  /*3120*/  R2UR UR11, R10 ;  /* 0x000000000a0b72ca */ /* 0x000fe200000e0000 */
[----:B------:R-:W-:Y:S01]  /*3130*/  USEL UR12, UR15, 0x1, !UP0 ;  /* 0x000000010f0c7887 */ /* 0x000fe2000c000000 */
[----:B------:R-:W-:Y:S01]  /*3140*/  R2UR UR10, R0 ;  /* 0x00000000000a72ca */ /* 0x000fe200000e0000 */
[----:B------:R-:W-:Y:S01]  /*3150*/  IMAD.MOV.U32 R8, RZ, RZ, RZ ;  /* 0x000000ffff087224 */ /* 0x000fe200078e00ff */
[----:B------:R-:W-:Y:S01]  /*3160*/  UMOV UR22, URZ ;  /* 0x000000ff00167c82 */ /* 0x000fe20008000000 */
[----:B------:R-:W-:Y:S01]  /*3170*/  UMOV UR21, URZ ;  /* 0x000000ff00157c82 */ /* 0x000fe20008000000 */
[----:B---3--:R-:W-:-:S02]  /*3180*/  ULEA UR6, UR6, UR7, 0x18 ;  /* 0x0000000706067291 */ /* 0x008fc4000f8ec0ff */
[----:B------:R-:W-:Y:S02]  /*3190*/  UIADD3 UR12, UPT, UPT, -UR12, URZ, URZ ;  /* 0x000000ff0c0c7290 */ /* 0x000fe4000fffe1ff */
[----:B------:R-:W-:Y:S02]  /*31a0*/  UIADD3 UR13, UPT, UPT, UR6, 0x8400, URZ ;  /* 0x00008400060d7890 */ /* 0x000fe4000fffe0ff */
[----:B------:R-:W-:Y:S02]  /*31b0*/  UIADD3 UR14, UPT, UPT, UR6, 0x24400, URZ ;  /* 0x00024400060e7890 */ /* 0x000fe4000fffe0ff */
[----:B------:R-:W-:Y:S01]  /*31c0*/  UIADD3 UR16, UPT, UPT, UR6, 0x32400, URZ ;  /* 0x0003240006107890 */ /* 0x000fe2000fffe0ff */
[----:B--2---:R-:W1:Y:S01]  /*31d0*/  LDS R2, [UR6+0x150] ;  /* 0x00015006ff027984 */ /* 0x004e620008000800 */
[----:B------:R-:W-:Y:S02]  /*31e0*/  USHF.R.U32.HI UR13, URZ, 0x4, UR13 ;  /* 0x00000004ff0d7899 */ /* 0x000fe4000801160d */
[----:B------:R-:W-:-:S02]  /*31f0*/  USHF.R.U32.HI UR14, URZ, 0x4, UR14 ;  /* 0x00000004ff0e7899 */ /* 0x000fc4000801160e */
[----:B------:R-:W-:Y:S02]  /*3200*/  USHF.R.U32.HI UR16, URZ, 0x4, UR16 ;  /* 0x00000004ff107899 */ /* 0x000fe40008011610 */
[----:B------:R-:W-:Y:S02]  /*3210*/  ULOP3.LUT UR13, UR13, 0x3fff, URZ, 0xc0, !UPT ;  /* 0x00003fff0d0d7892 */ /* 0x000fe4000f8ec0ff */
[----:B------:R-:W-:Y:S02]  /*3220*/  ULOP3.LUT UR14, UR14, 0x3fff, URZ, 0xc0, !UPT ;  /* 0x00003fff0e0e7892 */ /* 0x000fe4000f8ec0ff */
[----:B------:R-:W-:Y:S02]  /*3230*/  ULOP3.LUT UR16, UR16, 0x3fff, URZ, 0xc0, !UPT ;  /* 0x00003fff10107892 */ /* 0x000fe4000f8ec0ff */
[----:B------:R-:W-:Y:S02]  /*3240*/  ULOP3.LUT UR13, UR13, 0x10000, URZ, 0xfc, !UPT ;  /* 0x000100000d0d7892 */ /* 0x000fe4000f8efcff */
[----:B------:R-:W-:-:S02]  /*3250*/  ULOP3.LUT UR14, UR14, 0x10000, URZ, 0xfc, !UPT ;  /* 0x000100000e0e7892 */ /* 0x000fc4000f8efcff */
[----:B------:R-:W-:Y:S02]  /*3260*/  ULOP3.LUT UR16, UR16, 0x10000, URZ, 0xfc, !UPT ;  /* 0x0001000010107892 */ /* 0x000fe4000f8efcff */
[----:B------:R-:W-:Y:S01]  /*3270*/  UISETP.NE.AND UP3, UPT, UR4, URZ, UPT ;  /* 0x000000ff0400728c */ /* 0x000fe2000bf65270 */
[----:B-1----:R-:W-:Y:S01]  /*3280*/  R2UR UR23, R2 ;  /* 0x00000000021772ca */ /* 0x002fe200000e0000 */
[----:B------:R-:W-:-:S05]  /*3290*/  IMAD.MOV.U32 R2, RZ, RZ, 0x1010 ;  /* 0x00001010ff027424 */ /* 0x000fca00078e00ff */
[C---:B------:R-:W-:Y:S02]  /*32a0*/  R2UR UR9, R2.reuse ;  /* 0x00000000020972ca */ /* 0x040fe400000e0000 */
[C---:B------:R-:W-:Y:S02]  /*32b0*/  R2UR UR8, R2.reuse ;  /* 0x00000000020872ca */ /* 0x040fe400000e0000 */
[----:B------:R-:W-:Y:S02]  /*32c0*/  R2UR UR7, R2 ;  /* 0x00000000020772ca */ /* 0x000fe400000e0000 */
[----:B------:R-:W-:Y:S01]  /*32d0*/  CS2R R2, SRZ ;  /* 0x0000000000027805 */ /* 0x000fe2000001ff00 */
[----:B------:R-:W-:Y:S02]  /*32e0*/  ULOP3.LUT UR19, UR23, 0x1, URZ, 0xc0, !UPT ;  /* 0x0000000117137892 */ /* 0x000fe4000f8ec0ff */
[----:B------:R-:W-:Y:S02]  /*32f0*/  UIADD3 UR28, UPT, UPT, UR23, 0x81, URZ ;  /* 0x00000081171c7890 */ /* 0x000fe4000fffe0ff */
[----:B------:R-:W-:-:S02]  /*3300*/  UIADD3 UR24, UPT, UPT, UR23, 0x83, URZ ;  /* 0x0000008317187890 */ /* 0x000fc4000fffe0ff */
[----:B------:R-:W-:Y:S02]  /*3310*/  ULOP3.LUT UR19, UR19, 0x14, URZ, 0xfc, !UPT ;  /* 0x0000001413137892 */ /* 0x000fe4000f8efcff */
[----:B------:R-:W-:Y:S02]  /*3320*/  ULOP3.LUT UR18, UR28, 0x1, URZ, 0xc0, !UPT ;  /* 0x000000011c127892 */ /* 0x000fe4000f8ec0ff */
[----:B------:R-:W-:Y:S02]  /*3330*/  ULOP3.LUT UR17, UR24, 0x1, URZ, 0xc0, !UPT ;  /* 0x0000000118117892 */ /* 0x000fe4000f8ec0ff */
[----:B------:R-:W-:Y:S02]  /*3340*/  UPRMT UR31, UR19, 0x5410, UR9 ;  /* 0x00005410131f7896 */ /* 0x000fe40008000009 */
[----:B------:R-:W-:Y:S02]  /*3350*/  UIADD3 UR30, UPT, UPT, UR23, 0x80, URZ ;  /* 0x00000080171e7890 */ /* 0x000fe4000fffe0ff */
[----:B------:R-:W-:-:S02]  /*3360*/  ULOP3.LUT UR26, UR23, 0xfffffffe, URZ, 0xc0, !UPT ;  /* 0xfffffffe171a7892 */ /* 0x000fc4000f8ec0ff */
[----:B------:R-:W-:Y:S02]  /*3370*/  ULOP3.LUT UR18, UR18, 0x14, URZ, 0xfc, !UPT ;  /* 0x0000001412127892 */ /* 0x000fe4000f8efcff */
[----:B------:R-:W-:Y:S02]  /*3380*/  ULOP3.LUT UR17, UR17, 0x14, URZ, 0xfc, !UPT ;  /* 0x0000001411117892 */ /* 0x000fe4000f8efcff */
[----:B------:R-:W-:Y:S02]  /*3390*/  ULOP3.LUT UR30, UR30, 0xfffffffe, URZ, 0xc0, !UPT ;  /* 0xfffffffe1e1e7892 */ /* 0x000fe4000f8ec0ff */
[----:B------:R-:W-:Y:S02]  /*33a0*/  ULOP3.LUT UR28, UR28, 0xfffffffe, URZ, 0xc0, !UPT ;  /* 0xfffffffe1c1c7892 */ /* 0x000fe4000f8ec0ff */
[----:B------:R-:W-:Y:S02]  /*33b0*/  UIADD3 UR26, UPT, UPT, UR26, 0x82, URZ ;  /* 0x000000821a1a7890 */ /* 0x000fe4000fffe0ff */
[----:B------:R-:W-:-:S02]  /*33c0*/  ULOP3.LUT UR24, UR24, 0xfffffffe, URZ, 0xc0, !UPT ;  /* 0xfffffffe18187892 */ /* 0x000fc4000f8ec0ff */
[----:B------:R-:W-:Y:S02]  /*33d0*/  UPRMT UR29, UR18, 0x5410, UR8 ;  /* 0x00005410121d7896 */ /* 0x000fe40008000008 */
[----:B------:R-:W-:Y:S01]  /*33e0*/  UPRMT UR25, UR17, 0x5410, UR7 ;  /* 0x0000541011197896 */ /* 0x000fe20008000007 */
[----:B------:R-:W-:-:S11]  /*33f0*/  UMOV UR27, UR31 ;  /* 0x0000001f001b7c82 */ /* 0x000fd60008000000 */
.L_x_67:
[C---:B------:R-:W-:Y:S02]  /*3400*/  LEA R0, R8.reuse, UR6, 0x3 ;  /* 0x0000000608007c11 */ /* 0x040fe4000f8e18ff */
[----:B------:R-:W-:Y:S02]  /*3410*/  SHF.L.U32 R5, R3, 0x1f, RZ ;  /* 0x0000001f03057819 */ /* 0x000fe400000006ff */
[----:B------:R-:W-:Y:S02]  /*3420*/  LEA R4, R8, UR6, 0x4 ;  /* 0x0000000608047c11 */ /* 0x000fe4000f8e20ff */
[----:B------:R-:W1:Y:S02]  /*3430*/  SYNCS.PHASECHK.TRANS64.TRYWAIT P0, [R0+URZ+0xc0], R5 ;  /* 0x0000c005000075a7 */ /* 0x000e6400080011ff */
[----:B-1-34-:R-:W-:Y:S05]  /*3440*/  @!P0 BRA `(.L_x_60) ;  /* 0x0000005c00b48947 */ /* 0x01afea0003800000 */
.L_x_163:
[----:B-1----:R-:W1:Y:S01]  /*3450*/  LDS.128 R4, [R4+0x130] ;  /* 0x0001300004047984 */ /* 0x002e620000000c00 */
[----:B------:R-:W-:Y:S02]  /*3460*/  VIADD R0, R0, 0xd0 ;  /* 0x000000d000007836 */ /* 0x000fe40000000000 */
        /* <DEDUP_REMOVED lines=9> */
[----:B-1----:R-:W-:Y:S01]  /*3500*/  LOP3.LUT P1, RZ, R6, 0x1, RZ, 0xc0, !PT ;  /* 0x0000000106ff7812 */ /* 0x002fe2000782c0ff */
[----:B--2---:R-:W-:-:S12]  /*3510*/  BRA.U UP3, `(.L_x_61) ;  /* 0x0000000503107547 */ /* 0x004fd8000b800000 */
[----:B------:R-:W1:Y:S01]  /*3520*/  LDCU UR7, c[0x0][0x38c] ;  /* 0x00007180ff0777ac */ /* 0x000e620008000800 */
[----:B------:R-:W-:Y:S02]  /*3530*/  PLOP3.LUT P2, PT, PT, PT, PT, 0x80, 0x8 ;  /* 0x000000000008781c */ /* 0x000fe40003f4f070 */
[----:B------:R-:W-:Y:S01]  /*3540*/  SHF.L.U32 R5, R9, 0x1f, RZ ;  /* 0x0000001f09057819 */ /* 0x000fe200000006ff */
[----:B------:R-:W-:Y:S02]  /*3550*/  ULEA UR8, UR22, UR6, 0x3 ;  /* 0x0000000616087291 */ /* 0x000fe4000f8e18ff */
[----:B------:R-:W-:Y:S02]  /*3560*/  ULEA UR9, UR22, UR23, 0x6 ;  /* 0x0000001716097291 */ /* 0x000fe4000f8e30ff */
[----:B-1----:R-:W-:-:S06]  /*3570*/  UISETP.GE.AND UP0, UPT, UR7, 0x1, UPT ;  /* 0x000000010700788c */ /* 0x002fcc000bf06270 */
[----:B------:R-:W-:-:S05]  /*3580*/  PLOP3.LUT P0, PT, PT, PT, UP0, 0x80, 0x8 ;  /* 0x000000000008781c */ /* 0x000fca0003f0f008 */
[----:B------:R-:W-:-:S08]  /*3590*/  @UP0 ULEA UR7, UR21, UR6, 0x3 ;  /* 0x0000000615070291 */ /* 0x000fd0000f8e18ff */
[----:B------:R-:W-:-:S04]  /*35a0*/  @P0 SHF.L.U32 R0, R2, 0x1f, RZ ;  /* 0x0000001f02000819 */ /* 0x000fc800000006ff */
[----:B------:R1:W2:Y:S01]  /*35b0*/  @P0 SYNCS.PHASECHK.TRANS64.TRYWAIT P2, [UR7], R0 ;  /* 0x00000000ff0005a7 */ /* 0x0002a20008041107 */
[----:B------:R-:W3:Y:S02]  /*35c0*/  SYNCS.PHASECHK.TRANS64.TRYWAIT P0, [UR8+0xf0], R5 ;  /* 0x0000f005ff0075a7 */ /* 0x000ee40008001108 */
[----:B-123--:R-:W-:Y:S05]  /*35d0*/  @!P0 BRA `(.L_x_62) ;  /* 0x0000005c00648947 */ /* 0x00efea0003800000 */
.L_x_165:
[----:B------:R-:W-:Y:S05]  /*35e0*/  BRA.U !UP0, `(.L_x_63) ;  /* 0x0000000108d07547 */ /* 0x000fea000b800000 */
[----:B------:R-:W-:Y:S01]  /*35f0*/  UMOV UR20, URZ ;  /* 0x000000ff00147c82 */ /* 0x000fe20008000000 */
[----:B------:R-:W-:Y:S01]  /*3600*/  UMOV UR19, UR12 ;  /* 0x0000000c00137c82 */ /* 0x000fe20008000000 */
[----:B------:R-:W-:Y:S01]  /*3610*/  UMOV UR18, UR15 ;  /* 0x0000000f00127c82 */ /* 0x000fe20008000000 */
[----:B------:R-:W-:-:S05]  /*3620*/  UMOV UR17, UR21 ;  /* 0x0000001500117c82 */ /* 0x000fca0008000000 */
.L_x_66:
[----:B------:R-:W-:Y:S02]  /*3630*/  UIADD3 UR19, UPT, UPT, UR19, 0x1, URZ ;  /* 0x0000000113137890 */ /* 0x000fe4000fffe0ff */
[----:B--2---:R-:W-:Y:S02]  /*3640*/  ULEA UR7, UR17, UR6, 0x3 ;  /* 0x0000000611077291 */ /* 0x004fe4000f8e18ff */
[----:B------:R-:W-:Y:S01]  /*3650*/  UISETP.NE.AND UP0, UPT, UR19, URZ, UPT ;  /* 0x000000ff1300728c */ /* 0x000fe2000bf05270 */
[----:B---3--:R-:W-:Y:S10]  /*3660*/  @P2 BRA `(.L_x_64) ;  /* 0x00000000000c2947 */ /* 0x008ff40003800000 */
[----:B-1----:R-:W-:Y:S04]  /*3670*/  SHF.L.U32 R5, R2, 0x1f, RZ ;  /* 0x0000001f02057819 */ /* 0x002fe800000006ff */
[----:B------:R-:W1:Y:S02]  /*3680*/  SYNCS.PHASECHK.TRANS64.TRYWAIT P0, [UR7], R5 ;  /* 0x00000005ff0075a7 */ /* 0x000e640008001107 */
[----:B-1----:R-:W-:Y:S05]  /*3690*/  @!P0 BRA `(.L_x_65) ;  /* 0x0000005c004c8947 */ /* 0x002fea0003800000 */
.L_x_64:
[----:B------:R-:W-:Y:S01]  /*36a0*/  UISETP.NE.AND UP1, UPT, UR18, 0x1, UPT ;  /* 0x000000011200788c */ /* 0x000fe2000bf25270 */
[----:B------:R-:W-:Y:S01]  /*36b0*/  PLOP3.LUT P2, PT, PT, PT, PT, 0x80, 0x8 ;  /* 0x000000000008781c */ /* 0x000fe20003f4f070 */
[----:B------:R-:W-:Y:S02]  /*36c0*/  UIADD3 UR21, UPT, UPT, UR17, 0x1, URZ ;  /* 0x0000000111157890 */ /* 0x000fe4000fffe0ff */
[----:B------:R-:W-:Y:S02]  /*36d0*/  ULEA UR34, UR17, UR14, 0x9 ;  /* 0x0000000e11227291 */ /* 0x000fe4000f8e48ff */
[----:B------:R-:W-:Y:S01]  /*36e0*/  UISETP.NE.AND UP2, UPT, UR21, 0x7, UPT ;  /* 0x000000071500788c */ /* 0x000fe2000bf45270 */
[----:B------:R-:W-:Y:S01]  /*36f0*/  PLOP3.LUT P0, PT, PT, PT, UP1, 0x80, 0x8 ;  /* 0x000000000008781c */ /* 0x000fe20003f0f018 */
[----:B------:R-:W-:Y:S02]  /*3700*/  ULEA UR36, UR17, UR16, 0x7 ;  /* 0x0000001011247291 */ /* 0x000fe4000f8e38ff */
[----:B------:R-:W-:Y:S02]  /*3710*/  USEL UR33, URZ, 0x1, UP2 ;  /* 0x00000001ff217887 */ /* 0x000fe40009000000 */
[----:B------:R-:W-:Y:S02]  /*3720*/  USEL UR21, UR21, URZ, UP2 ;  /* 0x000000ff15157287 */ /* 0x000fe40009000000 */
[----:B------:R-:W-:Y:S02]  /*3730*/  UIADD3 UR48, UPT, UPT, UR34, 0x4, URZ ;  /* 0x0000000422307890 */ /* 0x000fe4000fffe0ff */
[----:B------:R-:W-:Y:S01]  /*3740*/  @UP1 ULEA UR32, UR21, UR6, 0x3 ;  /* 0x0000000615201291 */ /* 0x000fe2000f8e18ff */
[----:B------:R-:W-:Y:S01]  /*3750*/  LOP3.LUT R2, R2, UR33, RZ, 0x3c, !PT ;  /* 0x0000002102027c12 */ /* 0x000fe2000f8e3cff */
[----:B------:R-:W-:Y:S02]  /*3760*/  UISETP.NE.U32.AND UP1, UPT, UR20, URZ, UPT ;  /* 0x000000ff1400728c */ /* 0x000fe4000bf25070 */
[----:B------:R-:W-:Y:S01]  /*3770*/  UIADD3 UR44, UPT, UPT, UR34, 0x100, URZ ;  /* 0x00000100222c7890 */ /* 0x000fe2000fffe0ff */
[----:B-1----:R-:W-:Y:S01]  /*3780*/  @P0 SHF.L.U32 R0, R2, 0x1f, RZ ;  /* 0x0000001f02000819 */ /* 0x002fe200000006ff */
[----:B------:R-:W-:Y:S02]  /*3790*/  UIADD3 UR40, UPT, UPT, UR34, 0x104, URZ ;  /* 0x0000010422287890 */ /* 0x000fe4000fffe0ff */
[----:B------:R-:W-:Y:S01]  /*37a0*/  UIADD3 UR7, UPT, UPT, UR7, 0x38, URZ ;  /* 0x0000003807077890 */ /* 0x000fe2000fffe0ff */
[----:B------:R2:W3:Y:S01]  /*37b0*/  @P0 SYNCS.PHASECHK.TRANS64.TRYWAIT P2, [UR32], R0 ;  /* 0x00000000ff0005a7 */ /* 0x0004e20008041120 */
[----:B------:R-:W-:Y:S02]  /*37c0*/  ULEA UR32, UR17, UR13, 0xa ;  /* 0x0000000d11207291 */ /* 0x000fe4000f8e50ff */
[----:B------:R-:W-:Y:S02]  /*37d0*/  UIADD3 UR18, UPT, UPT, UR18, -0x1, URZ ;  /* 0xffffffff12127890 */ /* 0x000fe4000fffe0ff */
[----:B------:R-:W-:Y:S02]  /*37e0*/  UIADD3 UR46, UPT, UPT, UR32, 0x2, URZ ;  /* 0x00000002202e7890 */ /* 0x000fe4000fffe0ff */
[----:B------:R-:W-:Y:S02]  /*37f0*/  UIADD3 UR42, UPT, UPT, UR32, 0x4, URZ ;  /* 0x00000004202a7890 */ /* 0x000fe4000fffe0ff */
[----:B------:R-:W-:Y:S01]  /*3800*/  UIADD3 UR38, UPT, UPT, UR32, 0x6, URZ ;  /* 0x0000000620267890 */ /* 0x000fe2000fffe0ff */
[----:B------:R-:W-:Y:S01]  /*3810*/  UMOV UR37, 0x4008 ;  /* 0x0000400800257882 */ /* 0x000fe20000000000 */
[----:B------:R-:W-:Y:S01]  /*3820*/  UMOV UR35, 0x40004040 ;  /* 0x4000404000237882 */ /* 0x000fe20000000000 */
[----:B------:R2:W-:Y:S01]  /*3830*/  UTCCP.T.S.2CTA.128dp128bit tmem[UR23+0x80], gdesc[UR36] ;  /* 0x00008024170079e7 */ /* 0x0005e20008380000 */
[----:B------:R-:W-:Y:S01]  /*3840*/  UMOV UR33, 0x40004040 ;  /* 0x4000404000217882 */ /* 0x000fe20000000000 */
[----:B------:R-:W-:Y:S01]  /*3850*/  UMOV UR49, 0x40004040 ;  /* 0x4000404000317882 */ /* 0x000fe20000000000 */
[----:B------:R2:W-:Y:S01]  /*3860*/  UTCHMMA.2CTA gdesc[UR32], gdesc[UR34], tmem[UR9], tmem[UR30], idesc[UR31], UP1 ;  /* 0x00ff1e22200075ea */ /* 0x0005e20008a00009 */
[----:B------:R-:W-:Y:S01]  /*3870*/  UMOV UR47, 0x40004040 ;  /* 0x40004040002f7882 */ /* 0x000fe20000000000 */
[----:B------:R-:W-:Y:S01]  /*3880*/  UMOV UR45, 0x40004040 ;  /* 0x40004040002d7882 */ /* 0x000fe20000000000 */
[----:B------:R2:W-:Y:S01]  /*3890*/  UTCHMMA.2CTA gdesc[UR46], gdesc[UR48], tmem[UR9], tmem[UR28], idesc[UR29], UPT ;  /* 0x00ff1c302e0075ea */ /* 0x0005e2000ba00009 */
[----:B------:R-:W-:Y:S01]  /*38a0*/  UMOV UR43, 0x40004040 ;  /* 0x40004040002b7882 */ /* 0x000fe20000000000 */
[----:B------:R-:W-:Y:S01]  /*38b0*/  UMOV UR41, 0x40004040 ;  /* 0x4000404000297882 */ /* 0x000fe20000000000 */
[----:B------:R2:W-:Y:S01]  /*38c0*/  UTCHMMA.2CTA gdesc[UR42], gdesc[UR44], tmem[UR9], tmem[UR26], idesc[UR27], UPT ;  /* 0x00ff1a2c2a0075ea */ /* 0x0005e2000ba00009 */
[----:B------:R-:W-:Y:S01]  /*38d0*/  UMOV UR39, 0x40004040 ;  /* 0x4000404000277882 */ /* 0x000fe20000000000 */
[----:B------:R-:W-:Y:S01]  /*38e0*/  UMOV UR20, 0x1 ;  /* 0x0000000100147882 */ /* 0x000fe20000000000 */
[----:B------:R2:W-:Y:S01]  /*38f0*/  UTCHMMA.2CTA gdesc[UR38], gdesc[UR40], tmem[UR9], tmem[UR24], idesc[UR25], UPT ;  /* 0x00ff1828260075ea */ /* 0x0005e2000ba00009 */
[----:B------:R2:W-:Y:S01]  /*3900*/  UTCBAR.2CTA.MULTICAST [UR7], URZ, UR11 ;  /* 0x000000ff070073e9 */ /* 0x0005e2000820080b */
[----:B------:R-:W-:Y:S01]  /*3910*/  UMOV UR17, UR21 ;  /* 0x0000001500117c82 */ /* 0x000fe20008000000 */
[----:B------:R-:W-:Y:S05]  /*3920*/  BRA.U UP0, `(.L_x_66) ;  /* 0xfffffffd00407547 */ /* 0x000fea000b83ffff */
.L_x_63:
[----:B------:R-:W-:-:S09]  /*3930*/  UIADD3 UR8, UPT, UPT, UR8, 0xe0, URZ ;  /* 0x000000e008087890 */ /* 0x000fd2000fffe0ff */
[----:B------:R4:W-:Y:S01]  /*3940*/  UTCBAR.2CTA.MULTICAST [UR8], URZ, UR10 ;  /* 0x000000ff080073e9 */ /* 0x0009e2000820080a */
[----:B------:R-:W-:Y:S02]  /*3950*/  NOP ;  /* 0x0000000000007918 */ /* 0x000fe40000000000 */
.L_x_61:
[----:B------:R-:W-:Y:S01]  /*3960*/  UIADD3 UR22, UPT, UPT, UR22, 0x1, URZ ;  /* 0x0000000116167890 */ /* 0x000fe2000fffe0ff */
[----:B------:R-:W-:-:S03]  /*3970*/  ISETP.NE.AND P0, PT, R8, 0x2, PT ;  /* 0x000000020800780c */ /* 0x000fc60003f05270 */
[----:B------:R-:W-:Y:S01]  /*3980*/  UISETP.NE.AND UP0, UPT, UR22, 0x2, UPT ;  /* 0x000000021600788c */ /* 0x000fe2000bf05270 */
[----:B-12---:R-:W-:Y:S02]  /*3990*/  SEL R0, RZ, 0x1, P0 ;  /* 0x00000001ff007807 */ /* 0x006fe40000000000 */
[----:B------:R-:W-:Y:S01]  /*39a0*/  SEL R8, R8, RZ, P0 ;  /* 0x000000ff08087207 */ /* 0x000fe20000000000 */
[----:B------:R-:W-:Y:S01]  /*39b0*/  USEL UR7, URZ, 0x1, UP0 ;  /* 0x00000001ff077887 */ /* 0x000fe20008000000 */
[----:B------:R-:W-:Y:S01]  /*39c0*/  LOP3.LUT R3, R3, R0, RZ, 0x3c, !PT ;  /* 0x0000000003037212 */ /* 0x000fe200078e3cff */
[----:B------:R-:W-:-:S04]  /*39d0*/  USEL UR22, UR22, URZ, UP0 ;  /* 0x000000ff16167287 */ /* 0x000fc80008000000 */
[----:B------:R-:W-:Y:S01]  /*39e0*/  LOP3.LUT R9, R9, UR7, RZ, 0x3c, !PT ;  /* 0x0000000709097c12 */ /* 0x000fe2000f8e3cff */
[----:B------:R-:W-:Y:S07]  /*39f0*/  @P1 BRA `(.L_x_67) ;  /* 0xfffffff800801947 */ /* 0x000fee000383ffff */
[----:B------:R-:W1:Y:S01]  /*3a00*/  S2UR UR7, SR_CgaCtaId ;  /* 0x00000000000779c3 */ /* 0x000e620000008800 */
[----:B------:R-:W-:Y:S01]  /*3a10*/  ELECT P0, URZ, PT ;  /* 0x0000000000ff782f */ /* 0x000fe20003800000 */
[----:B------:R-:W-:Y:S01]  /*3a20*/  HFMA2 R0, -RZ, RZ, 0, 5.9604644775390625e-08 ;  /* 0x00000001ff007431 */ /* 0x000fe200000001ff */
[----:B----4-:R-:W-:-:S05]  /*3a30*/  UMOV UR8, 0x40 ;  /* 0x0000004000087882 */ /* 0x010fca0000000000 */
[----:B------:R-:W-:Y:S01]  /*3a40*/  UVIRTCOUNT.DEALLOC.SMPOOL 0x80 ;  /* 0x000000800000784c */ /* 0x000fe20000000000 */
[----:B------:R-:W-:Y:S02]  /*3a50*/  UISETP.NE.AND UP0, UPT, UR4, URZ, UPT ;  /* 0x000000ff0400728c */ /* 0x000fe4000bf05270 */
[----:B-1----:R-:W-:-:S09]  /*3a60*/  ULEA UR7, UR7, UR8, 0x18 ;  /* 0x0000000807077291 */ /* 0x002fd2000f8ec0ff */
[----:B------:R1:W-:Y:S01]  /*3a70*/  @P0 STS.U8 [UR7+0x1c], R0 ;  /* 0x00001c00ff000988 */ /* 0x0003e20008000007 */
[----:B------:R-:W-:Y:S05]  /*3a80*/  BRA.U UP0, `(.L_x_68) ;  /* 0x0000000100587547 */ /* 0x000fea000b800000 */
[----:B------:R-:W-:Y:S01]  /*3a90*/  UIADD3 UR8, UPT, UPT, UR6, 0xf0, URZ ;  /* 0x000000f006087890 */ /* 0x000fe2000fffe0ff */
[----:B------:R-:W-:-:S03]  /*3aa0*/  SHF.L.U32 R3, R9, 0x1f, RZ ;  /* 0x0000001f09037819 */ /* 0x000fc600000006ff */
[----:B------:R-:W-:-:S09]  /*3ab0*/  ULEA UR4, UR22, UR8, 0x3 ;  /* 0x0000000816047291 */ /* 0x000fd2000f8e18ff */
[----:B------:R-:W2:Y:S02]  /*3ac0*/  SYNCS.PHASECHK.TRANS64.TRYWAIT P0, [UR4], R3 ;  /* 0x00000003ff0075a7 */ /* 0x000ea40008001104 */
[----:B--2---:R-:W-:Y:S05]  /*3ad0*/  @!P0 BRA `(.L_x_69) ;  /* 0x0000005800548947 */ /* 0x004fea0003800000 */
.L_x_168:
[----:B------:R-:W-:-:S04]  /*3ae0*/  UIADD3 UR9, UPT, UPT, UR22, 0x1, URZ ;  /* 0x0000000116097890 */ /* 0x000fc8000fffe0ff */
[----:B------:R-:W-:-:S04]  /*3af0*/  UISETP.NE.AND UP1, UPT, UR9, 0x2, UPT ;  /* 0x000000020900788c */ /* 0x000fc8000bf25270 */
[----:B------:R-:W-:Y:S02]  /*3b00*/  USEL UR4, URZ, 0x1, UP1 ;  /* 0x00000001ff047887 */ /* 0x000fe40008800000 */
[----:B------:R-:W-:-:S04]  /*3b10*/  USEL UR9, UR9, URZ, UP1 ;  /* 0x000000ff09097287 */ /* 0x000fc80008800000 */
[----:B------:R-:W-:Y:S01]  /*3b20*/  ULEA UR9, UR9, UR8, 0x3 ;  /* 0x0000000809097291 */ /* 0x000fe2000f8e18ff */
[----:B-1----:R-:W-:-:S04]  /*3b30*/  LOP3.LUT R3, R9, UR4, RZ, 0x3c, !PT ;  /* 0x0000000409037c12 */ /* 0x002fc8000f8e3cff */
[----:B------:R-:W-:Y:S01]  /*3b40*/  SHF.L.U32 R3, R3, 0x1f, RZ ;  /* 0x0000001f03037819 */ /* 0x000fe200000006ff */
[----:B------:R-:W-:-:S04]  /*3b50*/  IMAD.U32 R0, RZ, RZ, UR9 ;  /* 0x00000009ff007e24 */ /* 0x000fc8000f8e00ff */
[----:B------:R1:W2:Y:S03]  /*3b60*/  SYNCS.PHASECHK.TRANS64.TRYWAIT P0, [R0+URZ], R3 ;  /* 0x00000003000075a7 */ /* 0x0002a600080011ff */
[----:B--2---:R-:W-:Y:S05]  /*3b70*/  @!P0 NANOSLEEP.SYNCS 0x989680 ;  /* 0x009896800000895d */ /* 0x004fea0003900000 */
[----:B------:R-:W2:Y:S02]  /*3b80*/  @!P0 SYNCS.PHASECHK.TRANS64 P0, [R0+URZ], R3 ;  /* 0x00000003000085a7 */ /* 0x000ea400080010ff */
[----:B--2---:R-:W-:Y:S05]  /*3b90*/  @P0 BRA `(.L_x_70) ;  /* 0x0000000000200947 */ /* 0x004fea0003800000 */
.L_x_71:
[----:B--2---:R2:W4:Y:S02]  /*3ba0*/  SYNCS.PHASECHK.TRANS64.TRYWAIT P0, [R0+URZ], R3 ;  /* 0x00000003000075a7 */ /* 0x00452400080011ff */
[----:B----4-:R-:W-:Y:S05]  /*3bb0*/  @!P0 NANOSLEEP.SYNCS 0x989680 ;  /* 0x009896800000895d */ /* 0x010fea0003900000 */
[----:B------:R-:W4:Y:S02]  /*3bc0*/  @!P0 SYNCS.PHASECHK.TRANS64 P0, [R0+URZ], R3 ;  /* 0x00000003000085a7 */ /* 0x000f2400080010ff */
[----:B----4-:R-:W-:Y:S05]  /*3bd0*/  @!P0 BRA `(.L_x_71) ;  /* 0xfffffffc00f08947 */ /* 0x010fea000383ffff */
[----:B------:R-:W-:Y:S05]  /*3be0*/  BRA `(.L_x_70) ;  /* 0x00000000000c7947 */ /* 0x000fea0003800000 */
.L_x_68:
[----:B------:R-:W-:-:S04]  /*3bf0*/  UIADD3 UR4, UPT, UPT, UR6, 0x120, URZ ;  /* 0x0000012006047890 */ /* 0x000fc8000fffe0ff */
[----:B------:R-:W-:-:S09]  /*3c00*/  UPRMT UR4, UR5, 0x654, UR4 ;  /* 0x0000065405047896 */ /* 0x000fd20008000004 */
[----:B------:R-:W-:Y:S03]  /*3c10*/  SYNCS.ARRIVE.TRANS64.RED.A1T0 RZ, [UR4], RZ ;  /* 0x000000ffffff79a7 */ /* 0x000fe60008100404 */
.L_x_70:
[----:B-12---:R-:W-:Y:S01]  /*3c20*/  SHF.L.U32 R3, RZ, 0x1f, RZ ;  /* 0x0000001fff037819 */ /* 0x006fe200000006ff */
[----:B------:R-:W-:Y:S01]  /*3c30*/  UIADD3 UR4, UPT, UPT, UR6, 0x120, URZ ;  /* 0x0000012006047890 */ /* 0x000fe2000fffe0ff */
[----:B------:R-:W-:Y:S02]  /*3c40*/  PLOP3.LUT P0, PT, PT, PT, UP0, 0x80, 0x8 ;  /* 0x000000000008781c */ /* 0x000fe40003f0f008 */
[----:B------:R-:W1:Y:S02]  /*3c50*/  SYNCS.PHASECHK.TRANS64.TRYWAIT P1, [UR6+0x120], R3 ;  /* 0x00012003ff0075a7 */ /* 0x000e640008021106 */
[----:B-1----:R-:W-:Y:S09]  /*3c60*/  @!P1 BRA `(.L_x_72) ;  /* 0x0000005800089947 */ /* 0x002ff20003800000 */
.L_x_170:
[----:B------:R-:W-:Y:S02]  /*3c70*/  @!UP0 UPRMT UR4, UR5, 0x654, UR4 ;  /* 0x0000065405048896 */ /* 0x000fe40008000004 */
[----:B------:R-:W-:Y:S01]  /*3c80*/  ULOP3.LUT UR5, UR23, 0xffff, URZ, 0xc0, !UPT ;  /* 0x0000ffff17057892 */ /* 0x000fe2000f8ec0ff */
[----:B------:R-:W-:-:S03]  /*3c90*/  UMOV UR8, 0xffff ;  /* 0x0000ffff00087882 */ /* 0x000fc60000000000 */
[----:B------:R-:W-:-:S03]  /*3ca0*/  USHF.R.U32.HI UR5, URZ, 0x5, UR5 ;  /* 0x00000005ff057899 */ /* 0x000fc60008011605 */
[----:B------:R-:W-:Y:S01]  /*3cb0*/  @!P0 SYNCS.ARRIVE.TRANS64.RED.A1T0 RZ, [UR4], RZ ;  /* 0x000000ffffff89a7 */ /* 0x000fe20008100404 */
[----:B------:R-:W-:Y:S01]  /*3cc0*/  NOP ;  /* 0x0000000000007918 */ /* 0x000fe20000000000 */
[----:B-1----:R-:W1:Y:S01]  /*3cd0*/  LDS R0, [UR7+0x14] ;  /* 0x00001407ff007984 */ /* 0x002e620008000800 */
[----:B------:R-:W-:Y:S01]  /*3ce0*/  USHF.L.U32 UR8, UR8, UR5, URZ ;  /* 0x0000000508087299 */ /* 0x000fe200080006ff */
[----:B------:R-:W-:Y:S02]  /*3cf0*/  UMOV UR4, 0x1 ;  /* 0x0000000100047882 */ /* 0x000fe40000000000 */
[----:B------:R-:W-:-:S03]  /*3d00*/  USHF.L.U32 UR4, UR4, UR5, URZ ;  /* 0x0000000504047299 */ /* 0x000fc600080006ff */
[----:B-1----:R-:W-:-:S04]  /*3d10*/  LOP3.LUT R0, R0, UR8, RZ, 0xc0, !PT ;  /* 0x0000000800007c12 */ /* 0x002fc8000f8ec0ff */
[----:B------:R-:W-:-:S13]  /*3d20*/  ISETP.NE.AND P0, PT, R0, UR8, PT ;  /* 0x0000000800007c0c */ /* 0x000fda000bf05270 */
[----:B------:R-:W-:Y:S05]  /*3d30*/  @P0 BRA `(.L_x_73) ;  /* 0x0000000000580947 */ /* 0x000fea0003800000 */
[----:B------:R-:W1:Y:S02]  /*3d40*/  LDS R0, [UR7+0x18] ;  /* 0x00001807ff007984 */ /* 0x000e640008000800 */
[----:B-1----:R-:W-:-:S04]  /*3d50*/  LOP3.LUT R0, R0, UR4, RZ, 0xc0, !PT ;  /* 0x0000000400007c12 */ /* 0x002fc8000f8ec0ff */
[----:B------:R-:W-:-:S13]  /*3d60*/  ISETP.NE.AND P0, PT, R0, UR4, PT ;  /* 0x0000000400007c0c */ /* 0x000fda000bf05270 */
[----:B------:R-:W-:Y:S05]  /*3d70*/  @P0 BRA `(.L_x_74) ;  /* 0x00000000003c0947 */ /* 0x000fea0003800000 */
[----:B------:R-:W1:Y:S01]  /*3d80*/  S2R R2, SR_LANEID ;  /* 0x0000000000027919 */ /* 0x000e620000000000 */
[----:B------:R-:W-:Y:S01]  /*3d90*/  ULOP3.LUT UR8, URZ, UR8, URZ, 0x33, !UPT ;  /* 0x00000008ff087292 */ /* 0x000fe2000f8e33ff */
[----:B------:R-:W-:Y:S01]  /*3da0*/  LOP3.LUT R4, RZ, UR4, RZ, 0x33, !PT ;  /* 0x00000004ff047c12 */ /* 0x000fe2000f8e33ff */
[----:B------:R-:W-:Y:S02]  /*3db0*/  VOTEU.ANY UR6, UPT, PT ;  /* 0x0000000000067886 */ /* 0x000fe400038e0100 */
[----:B------:R-:W-:Y:S01]  /*3dc0*/  UFLO.U32 UR6, UR6 ;  /* 0x00000006000672bd */ /* 0x000fe200080e0000 */
[----:B------:R-:W2:Y:S01]  /*3dd0*/  REDUX UR4, R4 ;  /* 0x00000000040473c4 */ /* 0x000ea20000000000 */
[----:B------:R-:W-:-:S06]  /*3de0*/  IMAD.U32 R0, RZ, RZ, UR8 ;  /* 0x00000008ff007e24 */ /* 0x000fcc000f8e00ff */
[----:B------:R4:W-:Y:S01]  /*3df0*/  UTCATOMSWS.AND URZ, UR8 ;  /* 0x0000000800ff79e3 */ /* 0x0009e20008000000 */
[----:B------:R-:W3:Y:S01]  /*3e00*/  REDUX UR5, R0 ;  /* 0x00000000000573c4 */ /* 0x000ee20000000000 */
[----:B-1----:R-:W-:Y:S01]  /*3e10*/  ISETP.EQ.U32.AND P0, PT, R2, UR6, PT ;  /* 0x0000000602007c0c */ /* 0x002fe2000bf02070 */
[----:B--2---:R-:W-:Y:S01]  /*3e20*/  IMAD.U32 R2, RZ, RZ, UR4 ;  /* 0x00000004ff027e24 */ /* 0x004fe2000f8e00ff */
[----:B---3--:R-:W-:-:S11]  /*3e30*/  MOV R3, UR5 ;  /* 0x0000000500037c02 */ /* 0x008fd60008000f00 */
[----:B------:R4:W-:Y:S04]  /*3e40*/  @P0 ATOMS.AND RZ, [UR7+0x14], R3 ;  /* 0x00001403ffff098c */ /* 0x0009e8000a800007 */
[----:B------:R4:W-:Y:S01]  /*3e50*/  @P0 ATOMS.AND RZ, [UR7+0x18], R2 ;  /* 0x00001802ffff098c */ /* 0x0009e2000a800007 */
[----:B------:R-:W-:Y:S05]  /*3e60*/  BRA `(.L_x_75) ;  /* 0x0000000000147947 */ /* 0x000fea0003800000 */
.L_x_74:
[----:B------:R-:W-:Y:S02]  /*3e70*/  MOV R2, 0x3e90 ;  /* 0x00003e9000027802 */ /* 0x000fe40000000f00 */
[----:B---3-5:R-:W-:Y:S05]  /*3e80*/  CALL.REL.NOINC `($__internal_0_$__cuda_sm10x_tcgen05_guardrail_trap_col_being_dealloced_not_returned_by_alloc) ;  /* 0x0000005800e87944 */ /* 0x028fea0003c00000 */
[----:B------:R-:W-:Y:S05]  /*3e90*/  BRA `(.L_x_75) ;  /* 0x0000000000087947 */ /* 0x000fea0003800000 */
.L_x_73:
[----:B------:R-:W-:Y:S02]  /*3ea0*/  MOV R2, 0x3ec0 ;  /* 0x00003ec000027802 */ /* 0x000fe40000000f00 */
[----:B---3-5:R-:W-:Y:S05]  /*3eb0*/  CALL.REL.NOINC `($__internal_2_$__cuda_sm10x_tcgen05_guardrail_trap_unallocated_columns_being_dealloced) ;  /* 0x0000005800f47944 */ /* 0x028fea0003c00000 */
.L_x_75:
[----:B------:R-:W-:Y:S01]  /*3ec0*/  NOP ;  /* 0x0000000000007918 */ /* 0x000fe20000000000 */
[----:B----4-:R-:W-:Y:S05]  /*3ed0*/  EXIT ;  /* 0x000000000000794d */ /* 0x010fea0003800000 */
.L_x_48:
[----:B------:R-:W-:-:S09]  /*3ee0*/  UISETP.NE.OR UP5, UPT, UR10, 0x3, !UP5 ;  /* 0x000000030a00788c */ /* 0x000fd2000efa5670 */
[----:B------:R-:W-:Y:S05]  /*3ef0*/  BRA.U UP5, `(.L_x_76) ;  /* 0x0000001505607547 */ /* 0x000fea000b800000 */
[----:B------:R-:W1:Y:S01]  /*3f00*/  LDCU.64 UR6, c[0x0][0xa88] ;  /* 0x00015100ff0677ac */ /* 0x000e620008000a00 */
[----:B------:R-:W2:Y:S01]  /*3f10*/  LDC R0, c[0x0][0xd30] ;  /* 0x00034c00ff007b82 */ /* 0x000ea20000000800 */
[----:B------:R-:W-:Y:S02]  /*3f20*/  HFMA2 R31, -RZ, RZ, 0, 0 ;  /* 0x00000000ff1f7431 */ /* 0x000fe400000001ff */
[----:B------:R-:W-:Y:S01]  /*3f30*/  IMAD.MOV.U32 R33, RZ, RZ, 0x1 ;  /* 0x00000001ff217424 */ /* 0x000fe200078e00ff */
[----:B------:R-:W3:Y:S01]  /*3f40*/  LDCU.64 UR4, c[0x0][0xa90] ;  /* 0x00015200ff0477ac */ /* 0x000ee20008000a00 */
[----:B-----5:R-:W-:Y:S01]  /*3f50*/  IMAD.MOV.U32 R32, RZ, RZ, RZ ;  /* 0x000000ffff207224 */ /* 0x020fe200078e00ff */
[----:B------:R-:W-:Y:S01]  /*3f60*/  MOV R29, 0x2000 ;  /* 0x00002000001d7802 */ /* 0x000fe20000000f00 */
[----:B------:R-:W-:Y:S01]  /*3f70*/  UISETP.NE.AND UP2, UPT, UR10, 0x2, UPT ;  /* 0x000000020a00788c */ /* 0x000fe2000bf45270 */
[----:B------:R-:W4:Y:S01]  /*3f80*/  LDC R23, c[0x0][0x370] ;  /* 0x0000dc00ff177b82 */ /* 0x000f220000000800 */
[----:B------:R-:W-:-:S02]  /*3f90*/  UPLOP3.LUT UP1, UPT, UPT, UPT, UPT, 0x40, 0x4 ;  /* 0x000000000004789c */ /* 0x000fc40003f2e870 */
[----:B------:R-:W-:-:S05]  /*3fa0*/  USEL UR13, URZ, 0x1, UP2 ;  /* 0x00000001ff0d7887 */ /* 0x000fca0009000000 */
[----:B------:R-:W4:Y:S01]  /*3fb0*/  LDC R8, c[0x0][0xd0c] ;  /* 0x00034300ff087b82 */ /* 0x000f220000000800 */
[----:B-1----:R-:W-:-:S03]  /*3fc0*/  UISETP.NE.U32.AND UP5, UPT, UR6, URZ, UPT ;  /* 0x000000ff0600728c */ /* 0x002fc6000bfa5070 */
[----:B------:R-:W-:Y:S01]  /*3fd0*/  UMOV UR6, 0x400 ;  /* 0x0000040000067882 */ /* 0x000fe20000000000 */
[----:B------:R-:W-:Y:S02]  /*3fe0*/  UISETP.NE.AND.EX UP5, UPT, UR7, URZ, UPT, UP5 ;  /* 0x000000ff0700728c */ /* 0x000fe4000bfa5350 */
[----:B------:R-:W-:Y:S01]  /*3ff0*/  ULEA UR6, UR37, UR6, 0x18 ;  /* 0x0000000625067291 */ /* 0x000fe2000f8ec0ff */
[----:B------:R-:W1:Y:S01]  /*4000*/  LDC R22, c[0x0][0xd20] ;  /* 0x00034800ff167b82 */ /* 0x000e620000000800 */
[----:B---3--:R-:W-:Y:S01]  /*4010*/  UISETP.NE.U32.AND UP6, UPT, UR4, URZ, UPT ;  /* 0x000000ff0400728c */ /* 0x008fe2000bfc5070 */
[----:B--2---:R-:W-:Y:S01]  /*4020*/  ISETP.NE.AND P1, PT, R0, 0x1, PT ;  /* 0x000000010000780c */ /* 0x004fe20003f25270 */
[----:B------:R-:W-:Y:S02]  /*4030*/  UIADD3 UR7, UPT, UPT, UR6, 0x88, URZ ;  /* 0x0000008806077890 */ /* 0x000fe4000fffe0ff */
[----:B------:R-:W-:Y:S02]  /*4040*/  UIADD3 UR57, UPT, UPT, UR6, 0x70, URZ ;  /* 0x0000007006397890 */ /* 0x000fe4000fffe0ff */
[----:B------:R-:W-:Y:S01]  /*4050*/  UIADD3 UR49, UPT, UPT, UR6, 0x78, URZ ;  /* 0x0000007806317890 */ /* 0x000fe2000fffe0ff */
[----:B------:R-:W2:Y:S01]  /*4060*/  LDC.64 R36, c[0x0][0x348] ;  /* 0x0000d200ff247b82 */ /* 0x000ea20000000a00 */
[----:B------:R-:W-:-:S02]  /*4070*/  UIADD3 UR41, UPT, UPT, UR6, 0x80, URZ ;  /* 0x0000008006297890 */ /* 0x000fc4000fffe0ff */
[----:B------:R-:W-:Y:S02]  /*4080*/  UPRMT UR7, UR37, 0x654, UR7 ;  /* 0x0000065425077896 */ /* 0x000fe40008000007 */
[----:B------:R-:W-:-:S03]  /*4090*/  UISETP.NE.AND.EX UP6, UPT, UR5, URZ, UPT, UP6 ;  /* 0x000000ff0500728c */ /* 0x000fc6000bfc5360 */
[----:B------:R-:W3:Y:S08]  /*40a0*/  LDC.64 R18, c[0x0][0xd10] ;  /* 0x00034400ff127b82 */ /* 0x000ef00000000a00 */
[----:B------:R-:W1:Y:S08]  /*40b0*/  LDC.64 R6, c[0x0][0xd18] ;  /* 0x00034600ff067b82 */ /* 0x000e700000000a00 */
[----:B------:R-:W1:Y:S08]  /*40c0*/  LDC.64 R4, c[0x0][0xd28] ;  /* 0x00034a00ff047b82 */ /* 0x000e700000000a00 */
[----:B----4-:R-:W1:Y:S02]  /*40d0*/  LDC R28, c[0x0][0x374] ;  /* 0x0000dd00ff1c7b82 */ /* 0x010e640000000800 */
.L_x_87:
[C---:B------:R-:W-:Y:S02]  /*40e0*/  LEA R0, R32.reuse, UR6, 0x3 ;  /* 0x0000000620007c11 */ /* 0x040fe4000f8e18ff */
[----:B------:R-:W-:Y:S02]  /*40f0*/  SHF.L.U32 R3, R31, 0x1f, RZ ;  /* 0x0000001f1f037819 */ /* 0x000fe400000006ff */
[----:B------:R-:W-:Y:S02]  /*4100*/  LEA R24, R32, UR6, 0x4 ;  /* 0x0000000620187c11 */ /* 0x000fe4000f8e20ff */
[----:B----4-:R-:W4:Y:S02]  /*4110*/  SYNCS.PHASECHK.TRANS64.TRYWAIT P0, [R0+URZ+0xc0], R3 ;  /* 0x0000c003000075a7 */ /* 0x010f2400080011ff */
[----:B----4-:R-:W-:Y:S05]  /*4120*/  @!P0 BRA `(.L_x_77) ;  /* 0x0000005000f08947 */ /* 0x010fea0003800000 */
.L_x_171:
[----:B------:R-:W-:Y:S01]  /*4130*/  ISETP.GE.AND P0, PT, R2, 0x1, PT ;  /* 0x000000010200780c */ /* 0x000fe20003f06270 */
[----:B------:R-:W5:Y:S01]  /*4140*/  LDS.128 R24, [R24+0x130] ;  /* 0x0001300018187984 */ /* 0x000f620000000c00 */
[----:B----4-:R-:W-:Y:S01]  /*4150*/  VIADD R0, R0, 0xd0 ;  /* 0x000000d000007836 */ /* 0x010fe20000000000 */
[----:B------:R-:W-:Y:S01]  /*4160*/  @!PT LDS RZ, [RZ] ;  /* 0x00000000fffff984 */ /* 0x000fe20000000800 */
[----:B------:R-:W-:Y:S01]  /*4170*/  @!PT LDS RZ, [RZ] ;  /* 0x00000000fffff984 */ /* 0x000fe20000000800 */
[----:B------:R-:W-:Y:S01]  /*4180*/  @!PT LDS RZ, [RZ] ;  /* 0x00000000fffff984 */ /* 0x000fe20000000800 */
[----:B------:R-:W-:Y:S01]  /*4190*/  @!PT LDS RZ, [RZ] ;  /* 0x00000000fffff984 */ /* 0x000fe20000000800 */
[----:B------:R4:W-:Y:S06]  /*41a0*/  MEMBAR.ALL.CTA ;  /* 0x0000000000007992 */ /* 0x0009ec0000008000 */
[----:B----4-:R-:W4:Y:S01]  /*41b0*/  FENCE.VIEW.ASYNC.S ;  /* 0x00000000000073c6 */ /* 0x010f220000000000 */
[----:B------:R-:W-:Y:S04]  /*41c0*/  PRMT R0, RZ, 0x654, R0 ;  /* 0x00000654ff007816 */ /* 0x000fe80000000000 */
[----:B----4-:R4:W-:Y:S01]  /*41d0*/  SYNCS.ARRIVE.TRANS64.RED.A1T0 RZ, [R0+URZ], RZ ;  /* 0x000000ff00ff79a7 */ /* 0x0109e200081004ff */
[----:B-----5:R-:W-:Y:S11]  /*41e0*/  LOP3.LUT P3, RZ, R26, 0x1, RZ, 0xc0, !PT ;  /* 0x000000011aff7812 */ /* 0x020ff6000786c0ff */
[----:B------:R-:W-:Y:S02]  /*41f0*/  @!UPT UIADD3 URZ, UPT, UPT, URZ, URZ, URZ ;  /* 0x000000fffffff290 */ /* 0x000fe4000fffe0ff */
[----:B------:R-:W-:Y:S02]  /*4200*/  @P3 MOV R13, R24 ;  /* 0x00000018000d3202 */ /* 0x000fe40000000f00 */
[----:B------:R-:W-:Y:S01]  /*4210*/  @P3 LOP3.LUT R10, R25, 0xffff, RZ, 0xc0, !PT ;  /* 0x0000ffff190a3812 */ /* 0x000fe200078ec0ff */
[----:B----4-:R-:W-:Y:S06]  /*4220*/  @!P0 BRA `(.L_x_78) ;  /* 0x0000000000a48947 */ /* 0x010fec0003800000 */
[----:B-1----:R-:W-:Y:S01]  /*4230*/  IMAD.HI.U32 R39, R28, R7, RZ ;  /* 0x000000071c277227 */ /* 0x002fe200078e00ff */
[----:B------:R-:W-:Y:S02]  /*4240*/  ISETP.NE.AND P0, PT, R6, 0x1, PT ;  /* 0x000000010600780c */ /* 0x000fe40003f05270 */
[----:B------:R-:W-:Y:S01]  /*4250*/  ISETP.NE.AND P2, PT, R2, 0x1, PT ;  /* 0x000000010200780c */ /* 0x000fe20003f45270 */
[----:B---3--:R-:W-:Y:S01]  /*4260*/  IMAD.HI.U32 R34, R23, R18, RZ ;  /* 0x0000001217227227 */ /* 0x008fe200078e00ff */
[----:B------:R-:W-:Y:S02]  /*4270*/  SHF.R.U32.HI R39, RZ, R22, R39 ;  /* 0x00000016ff277219 */ /* 0x000fe40000011627 */
[----:B------:R-:W-:Y:S01]  /*4280*/  ISETP.NE.AND P4, PT, R8, 0x1, PT ;  /* 0x000000010800780c */ /* 0x000fe20003f85270 */
[----:B------:R-:W-:Y:S01]  /*4290*/  IMAD.HI.U32 R38, R13, R18, RZ ;  /* 0x000000120d267227 */ /* 0x000fe200078e00ff */
[----:B------:R-:W-:Y:S02]  /*42a0*/  SHF.R.U32.HI R34, RZ, R19, R34 ;  /* 0x00000013ff227219 */ /* 0x000fe40000011622 */
[----:B------:R-:W-:Y:S01]  /*42b0*/  SEL R3, R28, R39, !P0 ;  /* 0x000000271c037207 */ /* 0x000fe20004000000 */
[C---:B------:R-:W-:Y:S01]  /*42c0*/  IMAD.HI.U32 R39, R10.reuse, R7, RZ ;  /* 0x000000070a277227 */ /* 0x040fe200078e00ff */
[----:B------:R-:W-:Y:S02]  /*42d0*/  SEL R11, R23, R34, !P4 ;  /* 0x00000022170b7207 */ /* 0x000fe40006000000 */
[----:B------:R-:W-:Y:S01]  /*42e0*/  SHF.R.U32.HI R38, RZ, R19, R38 ;  /* 0x00000013ff267219 */ /* 0x000fe20000011626 */
[----:B------:R-:W-:Y:S01]  /*42f0*/  IMAD.HI.U32 R40, R3, R4, RZ ;  /* 0x0000000403287227 */ /* 0x000fe200078e00ff */
[----:B------:R-:W-:Y:S03]  /*4300*/  SHF.R.U32.HI R39, RZ, R22, R39 ;  /* 0x00000016ff277219 */ /* 0x000fe60000011627 */
[----:B------:R-:W-:Y:S01]  /*4310*/  IMAD.HI.U32 R34, R11, R4, RZ ;  /* 0x000000040b227227 */ /* 0x000fe200078e00ff */
[----:B------:R-:W-:Y:S02]  /*4320*/  @P2 SHF.R.U32.HI R3, RZ, R5, R40 ;  /* 0x00000005ff032219 */ /* 0x000fe40000011628 */
[----:B------:R-:W-:Y:S02]  /*4330*/  SEL R9, R10, R39, !P0 ;  /* 0x000000270a097207 */ /* 0x000fe40004000000 */
[----:B------:R-:W-:Y:S01]  /*4340*/  @P2 SHF.R.U32.HI R11, RZ, R5, R34 ;  /* 0x00000005ff0b2219 */ /* 0x000fe20000011622 */
[C---:B------:R-:W-:Y:S01]  /*4350*/  IMAD R12, R2.reuse, R3, RZ ;  /* 0x00000003020c7224 */ /* 0x040fe200078e02ff */
[----:B------:R-:W-:Y:S01]  /*4360*/  SEL R3, R13, R38, !P4 ;  /* 0x000000260d037207 */ /* 0x000fe20006000000 */
[C---:B------:R-:W-:Y:S03]  /*4370*/  IMAD.HI.U32 R16, R9.reuse, R4, RZ ;  /* 0x0000000409107227 */ /* 0x040fe600078e00ff */
[----:B------:R-:W-:Y:S01]  /*4380*/  ISETP.GE.AND P0, PT, R9, R12, PT ;  /* 0x0000000c0900720c */ /* 0x000fe20003f06270 */
[C---:B------:R-:W-:Y:S01]  /*4390*/  IMAD R14, R2.reuse, R11, RZ ;  /* 0x0000000b020e7224 */ /* 0x040fe200078e02ff */
[----:B------:R-:W-:Y:S04]  /*43a0*/  SHF.R.U32.HI R16, RZ, R5, R16 ;  /* 0x00000005ff107219 */ /* 0x000fe80000011610 */
[----:B------:R-:W-:Y:S02]  /*43b0*/  ISETP.GE.OR P0, PT, R3, R14, P0 ;  /* 0x0000000e0300720c */ /* 0x000fe40000706670 */
[----:B------:R-:W-:Y:S05]  /*43c0*/  SEL R17, R9, R16, !P2 ;  /* 0x0000001009117207 */ /* 0x000fea0005000000 */
[----:B------:R-:W-:Y:S04]  /*43d0*/  IMAD.MOV R15, RZ, RZ, -R17 ;  /* 0x000000ffff0f7224 */ /* 0x000fe800078e0a11 */
[----:B------:R-:W-:Y:S02]  /*43e0*/  IMAD R15, R2, R15, R9 ;  /* 0x0000000f020f7224 */ /* 0x000fe400078e0209 */
[C---:B------:R-:W-:Y:S05]  /*43f0*/  @!P0 IMAD.HI.U32 R12, R3.reuse, R4, RZ ;  /* 0x00000004030c8227 */ /* 0x040fea00078e00ff */
[----:B------:R-:W-:Y:S04]  /*4400*/  @!P0 SHF.R.U32.HI R12, RZ, R5, R12 ;  /* 0x00000005ff0c8219 */ /* 0x000fe8000001160c */
[----:B------:R-:W-:Y:S01]  /*4410*/  @!P0 SEL R0, R3, R12, !P2 ;  /* 0x0000000c03008207 */ /* 0x000fe20005000000 */
[----:B------:R-:W-:Y:S03]  /*4420*/  IMAD.MOV R12, RZ, RZ, -R3 ;  /* 0x000000ffff0c7224 */ /* 0x000fe600078e0a03 */
[----:B------:R-:W-:Y:S01]  /*4430*/  @!P0 IADD3 R16, PT, PT, R17, -R0, RZ ;  /* 0x8000000011108210 */ /* 0x000fe20007ffe0ff */
[----:B------:R-:W-:Y:S01]  /*4440*/  @!P0 IMAD R0, R11, R15, R0 ;  /* 0x0000000f0b008224 */ /* 0x000fe200078e0200 */
[----:B------:R-:W-:Y:S01]  /*4450*/  IADD3 R11, PT, PT, -R9, RZ, RZ ;  /* 0x000000ff090b7210 */ /* 0x000fe20007ffe1ff */
[----:B------:R-:W-:Y:S02]  /*4460*/  IMAD R13, R8, R12, R13 ;  /* 0x0000000c080d7224 */ /* 0x000fe400078e020d */
[----:B------:R-:W-:Y:S02]  /*4470*/  @!P0 IMAD R9, R16, R2, R3 ;  /* 0x0000000210098224 */ /* 0x000fe400078e0203 */
[----:B------:R-:W-:Y:S02]  /*4480*/  @!P0 IMAD.MOV.U32 R3, RZ, RZ, R0 ;  /* 0x000000ffff038224 */ /* 0x000fe400078e0000 */
[----:B------:R-:W-:Y:S02]  /*4490*/  IMAD R10, R6, R11, R10 ;  /* 0x0000000b060a7224 */ /* 0x000fe400078e020a */
[----:B------:R-:W-:Y:S02]  /*44a0*/  IMAD R13, R3, R8, R13 ;  /* 0x00000008030d7224 */ /* 0x000fe400078e020d */
[----:B------:R-:W-:Y:S02]  /*44b0*/  IMAD R10, R9, R6, R10 ;  /* 0x00000006090a7224 */ /* 0x000fe400078e020a */
.L_x_78:
[----:B------:R-:W-:Y:S05]  /*44c0*/  BRA.U UP1, `(.L_x_79) ;  /* 0x0000000101107547 */ /* 0x000fea000b800000 */
[----:B------:R-:W-:Y:S04]  /*44d0*/  MOV R0, UR13 ;  /* 0x0000000d00007c02 */ /* 0x000fe80008000f00 */
[----:B------:R-:W-:Y:S04]  /*44e0*/  SHF.L.U32 R3, R0, 0x1f, RZ ;  /* 0x0000001f00037819 */ /* 0x000fe800000006ff */
[----:B------:R-:W4:Y:S02]  /*44f0*/  SYNCS.PHASECHK.TRANS64.TRYWAIT P0, [UR6+0xb8], R3 ;  /* 0x0000b803ff0075a7 */ /* 0x000f240008001106 */
[----:B----4-:R-:W-:Y:S05]  /*4500*/  @!P0 BRA `(.L_x_80) ;  /* 0x00000050000c8947 */ /* 0x010fea0003800000 */
.L_x_79:
[----:B------:R-:W-:Y:S02]  /*4510*/  R2UR UR59, R20 ;  /* 0x00000000143b72ca */ /* 0x000fe400000e0000 */
[----:B------:R-:W-:Y:S02]  /*4520*/  R2UR UR58, R21 ;  /* 0x00000000153a72ca */ /* 0x000fe400000e0000 */
[----:B------:R-:W-:Y:S02]  /*4530*/  ISETP.NE.U32.AND P2, PT, RZ, UR4, PT ;  /* 0x00000004ff007c0c */ /* 0x000fe4000bf45070 */
[----:B------:R-:W-:Y:S02]  /*4540*/  SHF.L.U32 R11, R33, 0x1f, RZ ;  /* 0x0000001f210b7819 */ /* 0x000fe400000006ff */
[----:B------:R-:W-:Y:S05]  /*4550*/  ISETP.NE.AND.EX P2, PT, RZ, UR5, PT, P2 ;  /* 0x00000005ff007c0c */ /* 0x000fea000bf45320 */
[----:B------:R-:W-:Y:S02]  /*4560*/  USHF.L.U32 UR59, UR59, 0x6, URZ ;  /* 0x000000063b3b7899 */ /* 0x000fe400080006ff */
[----:B------:R-:W-:Y:S01]  /*4570*/  USHF.L.U32 UR58, UR58, 0x7, URZ ;  /* 0x000000073a3a7899 */ /* 0x000fe200080006ff */
[----:B------:R-:W-:Y:S11]  /*4580*/  BRA.U !UP6, `(.L_x_81) ;  /* 0x000000010e347547 */ /* 0x000ff6000b800000 */
[----:B------:R-:W-:Y:S01]  /*4590*/  UPLOP3.LUT UP0, UPT, UPT, UPT, UP5, 0x80, 0x8 ;  /* 0x000000000008789c */ /* 0x000fe20003f0f050 */
[----:B----4-:R-:W-:Y:S02]  /*45a0*/  HFMA2 R0, -RZ, RZ, 0, 5.9604644775390625e-08 ;  /* 0x00000001ff007431 */ /* 0x010fe400000001ff */
[----:B------:R-:W-:Y:S03]  /*45b0*/  IMAD.MOV.U32 R59, RZ, RZ, 0x1 ;  /* 0x00000001ff3b7424 */ /* 0x000fe600078e00ff */
[----:B------:R-:W-:Y:S05]  /*45c0*/  PLOP3.LUT P0, PT, PT, PT, UP0, 0x80, 0x8 ;  /* 0x000000000008781c */ /* 0x000fea0003f0f008 */
[----:B------:R-:W4:Y:S01]  /*45d0*/  @UP0 LDCU.64 UR10, c[0x0][0xa88] ;  /* 0x00015100ff0a07ac */ /* 0x000f220008000a00 */
[----:B------:R-:W-:Y:S07]  /*45e0*/  @UP0 UIMAD UR8, UR36, UR4, URZ ;  /* 0x00000004240802a4 */ /* 0x000fee000f8e02ff */
[----:B------:R-:W-:Y:S01]  /*45f0*/  @!P0 PRMT R59, R0, 0x7610, R59 ;  /* 0x00007610003b8816 */ /* 0x000fe2000000003b */
[----:B----4-:R-:W-:Y:S03]  /*4600*/  @UP0 UIMAD.WIDE UR10, UR8, 0x4, UR10 ;  /* 0x00000004080a08a5 */ /* 0x010fe6000f8e020a */
[----:B------:R-:W4:Y:S03]  /*4610*/  @!UP0 LDCU UR8, c[0x0][0xa80] ;  /* 0x00015000ff0887ac */ /* 0x000f260008000800 */
[----:B------:R-:W-:Y:S01]  /*4620*/  IMAD.U32 R14, RZ, RZ, UR10 ;  /* 0x0000000aff0e7e24 */ /* 0x000fe2000f8e00ff */
[----:B------:R-:W-:Y:S05]  /*4630*/  MOV R15, UR11 ;  /* 0x0000000b000f7c02 */ /* 0x000fea0008000f00 */
[----:B------:R1:W5:Y:S02]  /*4640*/  @P0 LDG.E R35, desc[UR38][R14.64] ;  /* 0x000000260e230981 */ /* 0x000364000c1e1900 */
[----:B-1--4-:R-:W-:Y:S07]  /*4650*/  @!P0 IMAD.U32 R35, RZ, RZ, UR8 ;  /* 0x00000008ff238e24 */ /* 0x012fee000f8e00ff */
.L_x_81:
[----:B-----5:R-:W-:Y:S01]  /*4660*/  @!P2 FSETP.EQ.AND P0, PT, R35, RZ, PT ;  /* 0x000000ff2300a20b */ /* 0x020fe20003f02000 */
[----:B------:R-:W-:Y:S01]  /*4670*/  @!UPT UIADD3 URZ, UPT, UPT, URZ, URZ, URZ ;  /* 0x000000fffffff290 */ /* 0x000fe2000fffe0ff */
[----:B------:R-:W-:Y:S11]  /*4680*/  @!P2 BRA `(.L_x_82) ;  /* 0x000000000014a947 */ /* 0x000ff60003800000 */
[----:B------:R-:W-:Y:S02]  /*4690*/  LOP3.LUT P2, RZ, R59, 0xff, RZ, 0xc0, !PT ;  /* 0x000000ff3bff7812 */ /* 0x000fe4000784c0ff */
[----:B------:R-:W-:Y:S04]  /*46a0*/  PLOP3.LUT P0, PT, PT, PT, UP0, 0x80, 0x8 ;  /* 0x000000000008781c */ /* 0x000fe80003f0f008 */
[----:B------:R-:W-:Y:S07]  /*46b0*/  PLOP3.LUT P0, PT, P0, PT, PT, 0x8, 0x80 ;  /* 0x000000000080781c */ /* 0x000fee000070e170 */
[----:B------:R-:W-:Y:S11]  /*46c0*/  @P2 FSETP.EQ.AND P0, PT, R35, RZ, PT ;  /* 0x000000ff2300220b */ /* 0x000ff60003f02000 */
[----:B------:R-:W-:Y:S02]  /*46d0*/  @!UPT UIADD3 URZ, UPT, UPT, URZ, URZ, URZ ;  /* 0x000000fffffff290 */ /* 0x000fe4000fffe0ff */
.L_x_82:
[----:B------:R-:W5:Y:S01]  /*46e0*/  SYNCS.PHASECHK.TRANS64.TRYWAIT P2, [UR6+0x90], R11 ;  /* 0x0000900bff0075a7 */ /* 0x000f620008041106 */
[----:B------:R-:W-:Y:S04]  /*46f0*/  ELECT P4, URZ, PT ;  /* 0x0000000000ff782f */ /* 0x000fe80003880000 */
[----:B------:R-:W-:Y:S11]  /*4700*/  PLOP3.LUT P4, PT, P0, P4, PT, 0xf2, 0x2f ;  /* 0x00000000002f781c */ /* 0x000ff60000789e72 */
[----:B------:R-:W-:Y:S02]  /*4710*/  @!UPT UIADD3 URZ, UPT, UPT, URZ, URZ, URZ ;  /* 0x000000fffffff290 */ /* 0x000fe4000fffe0ff */
[----:B--2---:R-:W-:Y:S05]  /*4720*/  @!P4 IADD3 R9, P0, PT, R36, 0x780, RZ ;  /* 0x000007802409c810 */ /* 0x004fea0007f1e0ff */
[----:B----4-:R-:W-:Y:S01]  /*4730*/  @!P4 IMAD.X R3, RZ, RZ, R37, P0 ;  /* 0x000000ffff03c224 */ /* 0x010fe200000e0625 */
[----:B-----5:R-:W-:Y:S07]  /*4740*/  @!P2 BRA `(.L_x_83) ;  /* 0x0000004c0094a947 */ /* 0x020fee0003800000 */
.L_x_174:
[----:B------:R-:W-:Y:S01]  /*4750*/  @!P4 R2UR UR9, R9 ;  /* 0x000000000909c2ca */ /* 0x000fe200000e0000 */
[----:B------:R-:W-:Y:S01]  /*4760*/  VOTEU.ALL UP4, P4 ;  /* 0x0000000000ff7886 */ /* 0x000fe20002080000 */
[----:B------:R-:W-:Y:S01]  /*4770*/  @!P4 R2UR UR8, R3 ;  /* 0x000000000308c2ca */ /* 0x000fe200000e0000 */
[----:B------:R-:W-:Y:S01]  /*4780*/  VOTEU.ALL UP3, P4 ;  /* 0x0000000000ff7886 */ /* 0x000fe20002060000 */
[----:B------:R-:W-:Y:S01]  /*4790*/  UMOV UR14, 0x0 ;  /* 0x00000000000e7882 */ /* 0x000fe20000000000 */
[----:B------:R-:W-:Y:S01]  /*47a0*/  UMOV UR15, 0x10000000 ;  /* 0x10000000000f7882 */ /* 0x000fe20000000000 */
[----:B------:R-:W-:Y:S01]  /*47b0*/  @!UP4 UIADD3 UR56, UPT, UPT, UR6, 0x200, URZ ;  /* 0x000002000638c890 */ /* 0x000fe2000fffe0ff */
[----:B--2---:R-:W-:Y:S01]  /*47c0*/  @!P4 IMAD.MOV.U32 R0, RZ, RZ, 0x2000 ;  /* 0x00002000ff00c424 */ /* 0x004fe200078e00ff */
[----:B------:R-:W-:Y:S01]  /*47d0*/  UMOV UR60, UR36 ;  /* 0x00000024003c7c82 */ /* 0x000fe20008000000 */
[----:B------:R-:W-:Y:S01]  /*47e0*/  @!UP4 UIADD3 UR26, UPT, UPT, UR58, 0x20, URZ ;  /* 0x000000203a1ac890 */ /* 0x000fe2000fffe0ff */
[----:B------:R-:W-:Y:S01]  /*47f0*/  @!P4 IADD3 R9, P0, PT, R36, 0x780, RZ ;  /* 0x000007802409c810 */ /* 0x000fe20007f1e0ff */
[----:B------:R-:W-:Y:S02]  /*4800*/  @!UP4 UIADD3 UR24, UPT, UPT, UR6, 0xa00, URZ ;  /* 0x00000a000618c890 */ /* 0x000fe4000fffe0ff */
[----:B------:R-:W-:Y:S01]  /*4810*/  IMAD.U32 R14, RZ, RZ, UR9 ;  /* 0x00000009ff0e7e24 */ /* 0x000fe2000f8e00ff */
[----:B------:R-:W-:Y:S01]  /*4820*/  VOTEU.ALL UP2, P4 ;  /* 0x0000000000ff7886 */ /* 0x000fe20002040000 */
[----:B------:R-:W-:Y:S01]  /*4830*/  IMAD.U32 R15, RZ, RZ, UR8 ;  /* 0x00000008ff0f7e24 */ /* 0x000fe2000f8e00ff */
[----:B------:R-:W-:Y:S01]  /*4840*/  UMOV UR25, UR57 ;  /* 0x0000003900197c82 */ /* 0x000fe20008000000 */
[----:B------:R-:W-:Y:S01]  /*4850*/  UMOV UR27, UR59 ;  /* 0x0000003b001b7c82 */ /* 0x000fe20008000000 */
[----:B------:R-:W-:Y:S01]  /*4860*/  @!P4 R2UR UR22, R14 ;  /* 0x000000000e16c2ca */ /* 0x000fe200000e0000 */
[----:B------:R-:W-:Y:S01]  /*4870*/  UMOV UR28, UR36 ;  /* 0x00000024001c7c82 */ /* 0x000fe20008000000 */
[----:B------:R-:W-:Y:S01]  /*4880*/  @!P4 R2UR UR23, R15 ;  /* 0x000000000f17c2ca */ /* 0x000fe200000e0000 */
[----:B------:R-:W-:Y:S01]  /*4890*/  @!UP4 UIADD3 UR18, UPT, UPT, UR58, 0x40, URZ ;  /* 0x000000403a12c890 */ /* 0x000fe2000fffe0ff */
[----:B------:R-:W-:Y:S01]  /*48a0*/  @!P4 IMAD.X R3, RZ, RZ, R37, P0 ;  /* 0x000000ffff03c224 */ /* 0x000fe200000e0625 */
[----:B------:R-:W-:Y:S01]  /*48b0*/  @!UP4 UIADD3 UR16, UPT, UPT, UR6, 0x1200, URZ ;  /* 0x000012000610c890 */ /* 0x000fe2000fffe0ff */
[----:B------:R-:W-:Y:S01]  /*48c0*/  VOTEU.ALL UP1, P4 ;  /* 0x0000000000ff7886 */ /* 0x000fe20002020000 */
[----:B------:R-:W-:Y:S01]  /*48d0*/  UMOV UR17, UR57 ;  /* 0x0000003900117c82 */ /* 0x000fe20008000000 */
[----:B------:R-:W-:Y:S01]  /*48e0*/  UMOV UR19, UR59 ;  /* 0x0000003b00137c82 */ /* 0x000fe20008000000 */
[----:B------:R-:W-:Y:S01]  /*48f0*/  UMOV UR20, UR36 ;  /* 0x0000002400147c82 */ /* 0x000fe20008000000 */
[----:B------:R-:W-:Y:S02]  /*4900*/  @!UP4 UIADD3 UR10, UPT, UPT, UR58, 0x60, URZ ;  /* 0x000000603a0ac890 */ /* 0x000fe4000fffe0ff */
[----:B------:R-:W-:Y:S03]  /*4910*/  @!UP4 UIADD3 UR8, UPT, UPT, UR6, 0x1a00, URZ ;  /* 0x00001a000608c890 */ /* 0x000fe6000fffe0ff */
[----:B------:R2:W-:Y:S01]  /*4920*/  @!UP3 UTMALDG.3D [UR56], [UR22], desc[UR14] ;  /* 0x00000e381600b5b4 */ /* 0x0005e20008011000 */
[----:B------:R-:W-:Y:S01]  /*4930*/  UMOV UR9, UR57 ;  /* 0x0000003900097c82 */ /* 0x000fe20008000000 */
[----:B------:R-:W-:Y:S01]  /*4940*/  UMOV UR11, UR59 ;  /* 0x0000003b000b7c82 */ /* 0x000fe20008000000 */
[----:B------:R-:W-:Y:S01]  /*4950*/  UMOV UR12, UR36 ;  /* 0x00000024000c7c82 */ /* 0x000fe20008000000 */
[----:B------:R-:W-:Y:S01]  /*4960*/  UPRMT UR21, UR37, 0x654, UR57 ;  /* 0x0000065425157896 */ /* 0x000fe20008000039 */
[----:B------:R2:W-:Y:S01]  /*4970*/  @!UP2 UTMALDG.3D [UR24], [UR22], desc[UR14] ;  /* 0x00000e181600a5b4 */ /* 0x0005e20008011000 */
[----:B------:R-:W-:Y:S01]  /*4980*/  VOTEU.ALL UP2, P4 ;  /* 0x0000000000ff7886 */ /* 0x000fe20002040000 */
[----:B------:R2:W-:Y:S04]  /*4990*/  @!UP1 UTMALDG.3D [UR16], [UR22], desc[UR14] ;  /* 0x00000e10160095b4 */ /* 0x0005e80008011000 */
[----:B------:R2:W-:Y:S01]  /*49a0*/  @!UP2 UTMALDG.3D [UR8], [UR22], desc[UR14] ;  /* 0x00000e081600a5b4 */ /* 0x0005e20008011000 */
[----:B------:R2:W-:Y:S01]  /*49b0*/  @!P4 SYNCS.ARRIVE.TRANS64.RED.A0TR RZ, [UR6+0x70], R0 ;  /* 0x00007000ffffc9a7 */ /* 0x0005e20008300406 */
[----:B------:R-:W-:Y:S01]  /*49c0*/  SYNCS.ARRIVE.TRANS64.RED.A1T0 RZ, [UR21], RZ ;  /* 0x000000ffffff79a7 */ /* 0x000fe20008100415 */
[----:B------:R-:W4:Y:S02]  /*49d0*/  SYNCS.PHASECHK.TRANS64.TRYWAIT P2, [UR6+0x98], R11 ;  /* 0x0000980bff0075a7 */ /* 0x000f240008041106 */
[----:B--2-4-:R-:W-:Y:S05]  /*49e0*/  @!P2 BRA `(.L_x_84) ;  /* 0x0000004c0004a947 */ /* 0x014fea0003800000 */
.L_x_176:
        /* <DEDUP_REMOVED lines=8> */
[----:B------:R-:W-:Y:S01]  /*4a70*/  @!UP4 UIADD3 UR48, UPT, UPT, UR6, 0x2200, URZ ;  /* 0x000022000630c890 */ /* 0x000fe2000fffe0ff */
[----:B------:R-:W-:Y:S01]  /*4a80*/  @!P4 IADD3 R21, P0, PT, R36, 0x780, RZ ;  /* 0x000007802415c810 */ /* 0x000fe20007f1e0ff */
[----:B------:R-:W-:Y:S01]  /*4a90*/  UMOV UR50, UR58 ;  /* 0x0000003a00327c82 */ /* 0x000fe20008000000 */
[----:B------:R-:W-:Y:S01]  /*4aa0*/  UMOV UR52, UR36 ;  /* 0x0000002400347c82 */ /* 0x000fe20008000000 */
[----:B------:R-:W-:Y:S01]  /*4ab0*/  @!UP4 UIADD3 UR26, UPT, UPT, UR58, 0x20, URZ ;  /* 0x000000203a1ac890 */ /* 0x000fe2000fffe0ff */
[----:B------:R-:W-:Y:S01]  /*4ac0*/  IMAD.U32 R14, RZ, RZ, UR9 ;  /* 0x00000009ff0e7e24 */ /* 0x000fe2000f8e00ff */
[----:B------:R-:W-:Y:S01]  /*4ad0*/  @!UP4 UIADD3 UR24, UPT, UPT, UR6, 0x2a00, URZ ;  /* 0x00002a000618c890 */ /* 0x000fe2000fffe0ff */
[----:B------:R-:W-:Y:S01]  /*4ae0*/  IMAD.U32 R15, RZ, RZ, UR8 ;  /* 0x00000008ff0f7e24 */ /* 0x000fe2000f8e00ff */
[----:B------:R-:W-:Y:S01]  /*4af0*/  VOTEU.ALL UP2, P4 ;  /* 0x0000000000ff7886 */ /* 0x000fe20002040000 */
[----:B------:R-:W-:Y:S01]  /*4b00*/  UMOV UR25, UR49 ;  /* 0x0000003100197c82 */ /* 0x000fe20008000000 */
[----:B------:R-:W-:Y:S01]  /*4b10*/  @!P4 R2UR UR22, R14 ;  /* 0x000000000e16c2ca */ /* 0x000fe200000e0000 */
[----:B------:R-:W-:Y:S01]  /*4b20*/  UMOV UR28, UR36 ;  /* 0x00000024001c7c82 */ /* 0x000fe20008000000 */
[----:B------:R-:W-:Y:S01]  /*4b30*/  @!P4 R2UR UR23, R15 ;  /* 0x000000000f17c2ca */ /* 0x000fe200000e0000 */
[----:B------:R-:W-:Y:S01]  /*4b40*/  UMOV UR27, UR51 ;  /* 0x00000033001b7c82 */ /* 0x000fe20008000000 */
        /* <DEDUP_REMOVED lines=8> */
[----:B------:R-:W-:Y:S02]  /*4bd0*/  @!UP4 UIADD3 UR8, UPT, UPT, UR6, 0x3a00, URZ ;  /* 0x00003a000608c890 */ /* 0x000fe4000fffe0ff */
        /* <DEDUP_REMOVED lines=13> */
.L_x_178:
[----:B------:R-:W4:Y:S01]  /*4cb0*/  LDC.64 R16, c[0x0][0xd10] ;  /* 0x00034400ff107b82 */ /* 0x000f220000000a00 */
[----:B------:R-:W-:Y:S01]  /*4cc0*/  @!P4 R2UR UR9, R21 ;  /* 0x000000001509c2ca */ /* 0x000fe200000e0000 */
[----:B------:R-:W-:Y:S01]  /*4cd0*/  VOTEU.ALL UP4, P4 ;  /* 0x0000000000ff7886 */ /* 0x000fe20002080000 */
[----:B------:R-:W-:Y:S01]  /*4ce0*/  @!P4 R2UR UR8, R20 ;  /* 0x000000001408c2ca */ /* 0x000fe200000e0000 */
[----:B------:R-:W-:Y:S01]  /*4cf0*/  VOTEU.ALL UP3, P4 ;  /* 0x0000000000ff7886 */ /* 0x000fe20002060000 */
[----:B------:R-:W-:Y:S03]  /*4d00*/  UMOV UR14, 0x0 ;  /* 0x00000000000e7882 */ /* 0x000fe60000000000 */
[----:B------:R-:W5:Y:S01]  /*4d10*/  LDC.64 R14, c[0x0][0xd18] ;  /* 0x00034600ff0e7b82 */ /* 0x000f620000000a00 */
[----:B------:R-:W-:Y:S01]  /*4d20*/  @!UP4 UIADD3 UR43, UPT, UPT, UR59, 0x20, URZ ;  /* 0x000000203b2bc890 */ /* 0x000fe2000fffe0ff */
[----:B------:R-:W-:Y:S01]  /*4d30*/  @P3 SHF.R.U32.HI R30, RZ, 0x10, R25 ;  /* 0x00000010ff1e3819 */ /* 0x000fe20000011619 */
[----:B------:R-:W-:Y:S01]  /*4d40*/  @!UP4 UIADD3 UR40, UPT, UPT, UR6, 0x4200, URZ ;  /* 0x000042000628c890 */ /* 0x000fe2000fffe0ff */
[----:B------:R-:W-:Y:S01]  /*4d50*/  VIADD R32, R32, 0x1 ;  /* 0x0000000120207836 */ /* 0x000fe20000000000 */
[----:B------:R-:W-:Y:S03]  /*4d60*/  UMOV UR15, 0x10000000 ;  /* 0x10000000000f7882 */ /* 0x000fe60000000000 */
[----:B--2---:R-:W2:Y:S01]  /*4d70*/  @!P1 LDC R0, c[0x0][0xd20] ;  /* 0x00034800ff009b82 */ /* 0x004ea20000000800 */
[----:B------:R-:W-:Y:S01]  /*4d80*/  UMOV UR42, UR58 ;  /* 0x0000003a002a7c82 */ /* 0x000fe20008000000 */
[----:B------:R-:W-:Y:S01]  /*4d90*/  IMAD.U32 R20, RZ, RZ, UR9 ;  /* 0x00000009ff147e24 */ /* 0x000fe2000f8e00ff */
[----:B------:R-:W-:Y:S05]  /*4da0*/  UMOV UR44, UR36 ;  /* 0x00000024002c7c82 */ /* 0x000fea0008000000 */
[----:B------:R-:W1:Y:S01]  /*4db0*/  @!P1 LDC R3, c[0x0][0xd0c] ;  /* 0x00034300ff039b82 */ /* 0x000e620000000800 */
[----:B------:R-:W-:Y:S01]  /*4dc0*/  IMAD.U32 R21, RZ, RZ, UR8 ;  /* 0x00000008ff157e24 */ /* 0x000fe2000f8e00ff */
[----:B------:R-:W-:Y:S01]  /*4dd0*/  @!UP4 UIADD3 UR26, UPT, UPT, UR58, 0x20, URZ ;  /* 0x000000203a1ac890 */ /* 0x000fe2000fffe0ff */
[----:B------:R-:W-:Y:S01]  /*4de0*/  @!P4 R2UR UR22, R20 ;  /* 0x000000001416c2ca */ /* 0x000fe200000e0000 */
[----:B------:R-:W-:Y:S01]  /*4df0*/  @!UP4 UIADD3 UR24, UPT, UPT, UR6, 0x4a00, URZ ;  /* 0x00004a000618c890 */ /* 0x000fe2000fffe0ff */
[----:B------:R-:W-:Y:S01]  /*4e00*/  @!P4 IMAD.MOV.U32 R20, RZ, RZ, 0x2000 ;  /* 0x00002000ff14c424 */ /* 0x000fe200078e00ff */
[----:B------:R-:W-:Y:S01]  /*4e10*/  @!P4 R2UR UR23, R21 ;  /* 0x000000001517c2ca */ /* 0x000fe200000e0000 */
[----:B------:R-:W-:Y:S01]  /*4e20*/  VOTEU.ALL UP2, P4 ;  /* 0x0000000000ff7886 */ /* 0x000fe20002040000 */
[----:B------:R-:W-:Y:S01]  /*4e30*/  UMOV UR25, UR41 ;  /* 0x0000002900197c82 */ /* 0x000fe20008000000 */
[----:B------:R-:W-:Y:S01]  /*4e40*/  UMOV UR28, UR36 ;  /* 0x00000024001c7c82 */ /* 0x000fe20008000000 */
[----:B------:R-:W-:Y:S01]  /*4e50*/  UMOV UR27, UR43 ;  /* 0x0000002b001b7c82 */ /* 0x000fe20008000000 */
[----:B------:R-:W-:Y:S02]  /*4e60*/  @!UP4 UIADD3 UR18, UPT, UPT, UR58, 0x40, URZ ;  /* 0x000000403a12c890 */ /* 0x000fe4000fffe0ff */
[----:B------:R-:W-:Y:S01]  /*4e70*/  @!UP4 UIADD3 UR16, UPT, UPT, UR6, 0x5200, URZ ;  /* 0x000052000610c890 */ /* 0x000fe2000fffe0ff */
[----:B------:R-:W-:Y:S01]  /*4e80*/  VOTEU.ALL UP1, P4 ;  /* 0x0000000000ff7886 */ /* 0x000fe20002020000 */
[----:B------:R-:W-:Y:S01]  /*4e90*/  UMOV UR17, UR41 ;  /* 0x0000002900117c82 */ /* 0x000fe20008000000 */
[----:B------:R-:W-:Y:S01]  /*4ea0*/  UMOV UR20, UR36 ;  /* 0x0000002400147c82 */ /* 0x000fe20008000000 */
[----:B------:R-:W-:Y:S02]  /*4eb0*/  UMOV UR19, UR43 ;  /* 0x0000002b00137c82 */ /* 0x000fe40008000000 */
[----:B------:R1:W-:Y:S01]  /*4ec0*/  @!UP3 UTMALDG.3D [UR40], [UR22], desc[UR14] ;  /* 0x00000e281600b5b4 */ /* 0x0003e20008011000 */
[----:B------:R-:W-:Y:S02]  /*4ed0*/  @!UP4 UIADD3 UR10, UPT, UPT, UR58, 0x60, URZ ;  /* 0x000000603a0ac890 */ /* 0x000fe4000fffe0ff */
[----:B------:R-:W-:Y:S01]  /*4ee0*/  @!UP4 UIADD3 UR8, UPT, UPT, UR6, 0x5a00, URZ ;  /* 0x00005a000608c890 */ /* 0x000fe2000fffe0ff */
[----:B------:R-:W-:Y:S01]  /*4ef0*/  UMOV UR9, UR41 ;  /* 0x0000002900097c82 */ /* 0x000fe20008000000 */
[----:B------:R-:W-:Y:S01]  /*4f00*/  UMOV UR12, UR36 ;  /* 0x00000024000c7c82 */ /* 0x000fe20008000000 */
[----:B------:R-:W-:Y:S01]  /*4f10*/  UMOV UR11, UR43 ;  /* 0x0000002b000b7c82 */ /* 0x000fe20008000000 */
[----:B------:R1:W-:Y:S01]  /*4f20*/  @!UP2 UTMALDG.3D [UR24], [UR22], desc[UR14] ;  /* 0x00000e181600a5b4 */ /* 0x0003e20008011000 */
[----:B------:R-:W-:Y:S01]  /*4f30*/  VOTEU.ALL UP2, P4 ;  /* 0x0000000000ff7886 */ /* 0x000fe20002040000 */
[----:B------:R-:W-:Y:S01]  /*4f40*/  UPRMT UR21, UR37, 0x654, UR41 ;  /* 0x0000065425157896 */ /* 0x000fe20008000029 */
[----:B----4-:R-:W-:Y:S01]  /*4f50*/  @!P1 IMAD.HI.U32 R12, R13, R16, RZ ;  /* 0x000000100d0c9227 */ /* 0x010fe200078e00ff */
[----:B-----5:R-:W-:Y:S02]  /*4f60*/  @!P1 ISETP.NE.AND P0, PT, R14, 0x1, PT ;  /* 0x000000010e00980c */ /* 0x020fe40003f05270 */
[----:B-1----:R-:W-:Y:S01]  /*4f70*/  @!P1 ISETP.NE.AND P2, PT, R3, 0x1, PT ;  /* 0x000000010300980c */ /* 0x002fe20003f45270 */
[C---:B------:R-:W-:Y:S01]  /*4f80*/  @!P1 IMAD.HI.U32 R9, R10.reuse, R15, RZ ;  /* 0x0000000f0a099227 */ /* 0x040fe200078e00ff */
[----:B------:R1:W-:Y:S02]  /*4f90*/  @!UP1 UTMALDG.3D [UR16], [UR22], desc[UR14] ;  /* 0x00000e10160095b4 */ /* 0x0003e40008011000 */
[----:B------:R-:W-:Y:S02]  /*4fa0*/  @!P1 SHF.R.U32.HI R12, RZ, R17, R12 ;  /* 0x00000011ff0c9219 */ /* 0x000fe4000001160c */
[----:B--2---:R-:W-:Y:S02]  /*4fb0*/  @!P1 SHF.R.U32.HI R9, RZ, R0, R9 ;  /* 0x00000000ff099219 */ /* 0x004fe40000011609 */
[----:B------:R-:W-:Y:S01]  /*4fc0*/  @!P1 SEL R12, R13, R12, !P2 ;  /* 0x0000000c0d0c9207 */ /* 0x000fe20005000000 */
[----:B------:R1:W-:Y:S01]  /*4fd0*/  @!UP2 UTMALDG.3D [UR8], [UR22], desc[UR14] ;  /* 0x00000e081600a5b4 */ /* 0x0003e20008011000 */
[----:B------:R1:W-:Y:S01]  /*4fe0*/  @!P4 SYNCS.ARRIVE.TRANS64.RED.A0TR RZ, [UR6+0x80], R20 ;  /* 0x00008014ffffc9a7 */ /* 0x0003e20008300406 */
[----:B------:R-:W-:Y:S05]  /*4ff0*/  @!P1 SEL R9, R10, R9, !P0 ;  /* 0x000000090a099207 */ /* 0x000fea0004000000 */
[----:B------:R-:W-:Y:S02]  /*5000*/  @!P1 IMAD.IADD R0, R9, 0x1, -R12 ;  /* 0x0000000109009824 */ /* 0x000fe400078e0a0c */
[----:B------:R-:W-:Y:S02]  /*5010*/  @!P1 IMAD.IADD R9, R12, 0x1, -R9 ;  /* 0x000000010c099824 */ /* 0x000fe400078e0a09 */
[----:B------:R-:W-:Y:S02]  /*5020*/  @!P1 IMAD R13, R0, R3, R13 ;  /* 0x00000003000d9224 */ /* 0x000fe400078e020d */
[----:B------:R-:W-:Y:S01]  /*5030*/  @!P1 IMAD R10, R9, R14, R10 ;  /* 0x0000000e090a9224 */ /* 0x000fe200078e020a */
[----:B------:R-:W-:Y:S01]  /*5040*/  SYNCS.ARRIVE.TRANS64.RED.A1T0 RZ, [UR21], RZ ;  /* 0x000000ffffff79a7 */ /* 0x000fe20008100415 */
[----:B------:R-:W2:Y:S02]  /*5050*/  SYNCS.PHASECHK.TRANS64.TRYWAIT P5, [UR6+0xa8], R11 ;  /* 0x0000a80bff0075a7 */ /* 0x000ea400080a1106 */
[----:B-12---:R-:W-:Y:S05]  /*5060*/  @!P5 BRA `(.L_x_86) ;  /* 0x000000440094d947 */ /* 0x006fea0003800000 */
.L_x_180:
[----:B------:R-:W-:Y:S01]  /*5070*/  @!P4 IADD3 R3, P0, PT, R36, 0x780, RZ ;  /* 0x000007802403c810 */ /* 0x000fe20007f1e0ff */
[----:B------:R-:W-:Y:S01]  /*5080*/  VOTEU.ALL UP3, P4 ;  /* 0x0000000000ff7886 */ /* 0x000fe20002060000 */
[----:B------:R-:W-:Y:S01]  /*5090*/  UMOV UR14, 0x0 ;  /* 0x00000000000e7882 */ /* 0x000fe20000000000 */
[----:B------:R-:W-:Y:S01]  /*50a0*/  UMOV UR15, 0x10000000 ;  /* 0x10000000000f7882 */ /* 0x000fe20000000000 */
[----:B------:R-:W-:Y:S01]  /*50b0*/  @!P4 R2UR UR9, R3 ;  /* 0x000000000309c2ca */ /* 0x000fe200000e0000 */
[----:B-1----:R-:W-:Y:S01]  /*50c0*/  @!P4 IMAD.X R0, RZ, RZ, R37, P0 ;  /* 0x000000ffff00c224 */ /* 0x002fe200000e0625 */
[----:B------:R-:W-:Y:S01]  /*50d0*/  UMOV UR34, UR58 ;  /* 0x0000003a00227c82 */ /* 0x000fe20008000000 */
[----:B------:R-:W-:Y:S01]  /*50e0*/  VOTEU.ALL UP2, P4 ;  /* 0x0000000000ff7886 */ /* 0x000fe20002040000 */
[----:B------:R-:W-:Y:S01]  /*50f0*/  UMOV UR28, UR36 ;  /* 0x00000024001c7c82 */ /* 0x000fe20008000000 */
[----:B------:R-:W-:Y:S01]  /*5100*/  VOTEU.ALL UP4, P4 ;  /* 0x0000000000ff7886 */ /* 0x000fe20002080000 */
[----:B------:R-:W-:Y:S01]  /*5110*/  @!P4 R2UR UR8, R0 ;  /* 0x000000000008c2ca */ /* 0x000fe200000e0000 */
[----:B------:R-:W-:Y:S01]  /*5120*/  VOTEU.ALL UP1, P4 ;  /* 0x0000000000ff7886 */ /* 0x000fe20002020000 */
[----:B------:R-:W-:Y:S01]  /*5130*/  UMOV UR20, UR36 ;  /* 0x0000002400147c82 */ /* 0x000fe20008000000 */
[----:B------:R-:W-:Y:S01]  /*5140*/  UMOV UR12, UR36 ;  /* 0x00000024000c7c82 */ /* 0x000fe20008000000 */
[----:B------:R-:W-:Y:S01]  /*5150*/  @!UP4 UIADD3 UR33, UPT, UPT, UR6, 0x88, URZ ;  /* 0x000000880621c890 */ /* 0x000fe2000fffe0ff */
[----:B------:R-:W-:Y:S01]  /*5160*/  ISETP.NE.AND P0, PT, R32, 0x2, PT ;  /* 0x000000022000780c */ /* 0x000fe20003f05270 */
[----:B------:R-:W-:Y:S01]  /*5170*/  @!UP4 UIADD3 UR35, UPT, UPT, UR59, 0x30, URZ ;  /* 0x000000303b23c890 */ /* 0x000fe2000fffe0ff */
[----:B------:R-:W-:Y:S01]  /*5180*/  IMAD.U32 R14, RZ, RZ, UR9 ;  /* 0x00000009ff0e7e24 */ /* 0x000fe2000f8e00ff */
[----:B------:R-:W-:Y:S01]  /*5190*/  @!UP4 UIADD3 UR32, UPT, UPT, UR6, 0x6200, URZ ;  /* 0x000062000620c890 */ /* 0x000fe2000fffe0ff */
[----:B------:R-:W-:Y:S01]  /*51a0*/  SEL R0, RZ, 0x1, P0 ;  /* 0x00000001ff007807 */ /* 0x000fe20000000000 */
[----:B------:R-:W-:Y:S01]  /*51b0*/  @!UP4 UIADD3 UR26, UPT, UPT, UR58, 0x20, URZ ;  /* 0x000000203a1ac890 */ /* 0x000fe2000fffe0ff */
[----:B------:R-:W-:Y:S01]  /*51c0*/  LOP3.LUT R33, R33, 0x1, RZ, 0x3c, !PT ;  /* 0x0000000121217812 */ /* 0x000fe200078e3cff */
[----:B------:R-:W-:Y:S01]  /*51d0*/  @!UP4 UIADD3 UR24, UPT, UPT, UR6, 0x6a00, URZ ;  /* 0x00006a000618c890 */ /* 0x000fe2000fffe0ff */
[----:B------:R-:W-:Y:S01]  /*51e0*/  IMAD.U32 R15, RZ, RZ, UR8 ;  /* 0x00000008ff0f7e24 */ /* 0x000fe2000f8e00ff */
[----:B------:R-:W-:Y:S01]  /*51f0*/  @!P4 R2UR UR22, R14 ;  /* 0x000000000e16c2ca */ /* 0x000fe200000e0000 */
[----:B------:R-:W-:Y:S01]  /*5200*/  UMOV UR25, UR33 ;  /* 0x0000002100197c82 */ /* 0x000fe20008000000 */
[----:B------:R-:W-:Y:S01]  /*5210*/  UMOV UR27, UR35 ;  /* 0x00000023001b7c82 */ /* 0x000fe20008000000 */
[----:B------:R-:W-:Y:S01]  /*5220*/  @!UP4 UIADD3 UR18, UPT, UPT, UR58, 0x40, URZ ;  /* 0x000000403a12c890 */ /* 0x000fe2000fffe0ff */
[----:B------:R-:W-:Y:S01]  /*5230*/  @!P4 R2UR UR23, R15 ;  /* 0x000000000f17c2ca */ /* 0x000fe200000e0000 */
[----:B------:R-:W-:Y:S01]  /*5240*/  @!UP4 UIADD3 UR16, UPT, UPT, UR6, 0x7200, URZ ;  /* 0x000072000610c890 */ /* 0x000fe2000fffe0ff */
[----:B------:R-:W-:Y:S01]  /*5250*/  LOP3.LUT R31, R31, R0, RZ, 0x3c, !PT ;  /* 0x000000001f1f7212 */ /* 0x000fe200078e3cff */
[----:B------:R-:W-:Y:S01]  /*5260*/  UMOV UR17, UR33 ;  /* 0x0000002100117c82 */ /* 0x000fe20008000000 */
[----:B------:R-:W-:Y:S01]  /*5270*/  UMOV UR19, UR35 ;  /* 0x0000002300137c82 */ /* 0x000fe20008000000 */
[----:B------:R-:W-:Y:S01]  /*5280*/  @!UP4 UIADD3 UR10, UPT, UPT, UR58, 0x60, URZ ;  /* 0x000000603a0ac890 */ /* 0x000fe2000fffe0ff */
[----:B------:R-:W-:Y:S01]  /*5290*/  IMAD.IADD R20, R10, 0x1, R51 ;  /* 0x000000010a147824 */ /* 0x000fe200078e0233 */
[----:B------:R-:W-:Y:S01]  /*52a0*/  @!UP4 UIADD3 UR8, UPT, UPT, UR6, 0x7a00, URZ ;  /* 0x00007a000608c890 */ /* 0x000fe2000fffe0ff */
[----:B------:R-:W-:Y:S01]  /*52b0*/  IMAD.IADD R21, R13, 0x1, R58 ;  /* 0x000000010d157824 */ /* 0x000fe200078e023a */
[----:B------:R-:W-:Y:S01]  /*52c0*/  UMOV UR9, UR33 ;  /* 0x0000002100097c82 */ /* 0x000fe20008000000 */
[----:B------:R-:W-:Y:S01]  /*52d0*/  UMOV UR11, UR35 ;  /* 0x00000023000b7c82 */ /* 0x000fe20008000000 */
[----:B------:R-:W-:Y:S02]  /*52e0*/  SEL R32, R32, RZ, P0 ;  /* 0x000000ff20207207 */ /* 0x000fe40000000000 */
[----:B------:R1:W-:Y:S01]  /*52f0*/  @!UP3 UTMALDG.3D [UR32], [UR22], desc[UR14] ;  /* 0x00000e201600b5b4 */ /* 0x0003e20008011000 */
[----:B------:R4:W-:Y:S01]  /*5300*/  @!UP2 UTMALDG.3D [UR24], [UR22], desc[UR14] ;  /* 0x00000e181600a5b4 */ /* 0x0009e20008011000 */
[----:B------:R-:W-:Y:S01]  /*5310*/  VOTEU.ALL UP2, P4 ;  /* 0x0000000000ff7886 */ /* 0x000fe20002040000 */
[----:B------:R4:W-:Y:S01]  /*5320*/  @!UP1 UTMALDG.3D [UR16], [UR22], desc[UR14] ;  /* 0x00000e10160095b4 */ /* 0x0009e20008011000 */
[----:B------:R-:W-:Y:S03]  /*5330*/  UPLOP3.LUT UP1, UPT, UPT, UPT, UPT, 0x80, 0x8 ;  /* 0x000000000008789c */ /* 0x000fe60003f2f070 */
[----:B------:R4:W-:Y:S01]  /*5340*/  @!UP2 UTMALDG.3D [UR8], [UR22], desc[UR14] ;  /* 0x00000e081600a5b4 */ /* 0x0009e20008011000 */
[----:B------:R4:W-:Y:S01]  /*5350*/  @!P4 SYNCS.ARRIVE.TRANS64.RED.A0TR RZ, [UR6+0x88], R29 ;  /* 0x0000881dffffc9a7 */ /* 0x0009e20008300406 */
[----:B-1----:R-:W-:Y:S01]  /*5360*/  @P3 R2UR UR36, R30 ;  /* 0x000000001e2432ca */ /* 0x002fe200000e0000 */
[----:B------:R-:W-:Y:S01]  /*5370*/  SYNCS.ARRIVE.TRANS64.RED.A1T0 RZ, [UR7], RZ ;  /* 0x000000ffffff79a7 */ /* 0x000fe20008100407 */
[----:B------:R-:W-:Y:S02]  /*5380*/  @!UPT UIADD3 URZ, UPT, UPT, URZ, URZ, URZ ;  /* 0x000000fffffff290 */ /* 0x000fe4000fffe0ff */
[----:B------:R-:W-:Y:S11]  /*5390*/  @P3 BRA `(.L_x_87) ;  /* 0xffffffec00503947 */ /* 0x000ff6000383ffff */
[----:B------:R-:W-:-:S04]  /*53a0*/  SHF.L.U32 R3, R33, 0x1f, RZ ;  /* 0x0000001f21037819 */ /* 0x000fc800000006ff */
[----:B------:R-:W1:Y:S02]  /*53b0*/  SYNCS.PHASECHK.TRANS64.TRYWAIT P0, [UR6+0x90], R3 ;  /* 0x00009003ff0075a7 */ /* 0x000e640008001106 */
[----:B-1----:R-:W-:Y:S05]  /*53c0*/  @!P0 BRA `(.L_x_88) ;  /* 0x0000004000d48947 */ /* 0x002fea0003800000 */
.L_x_182:
[----:B------:R-:W2:Y:S02]  /*53d0*/  SYNCS.PHASECHK.TRANS64.TRYWAIT P0, [UR6+0x98], R3 ;  /* 0x00009803ff0075a7 */ /* 0x000ea40008001106 */
[----:B--2---:R-:W-:Y:S05]  /*53e0*/  @!P0 BRA `(.L_x_89) ;  /* 0x0000004000e48947 */ /* 0x004fea0003800000 */
.L_x_184:
[----:B------:R-:W2:Y:S02]  /*53f0*/  SYNCS.PHASECHK.TRANS64.TRYWAIT P0, [UR6+0xa0], R3 ;  /* 0x0000a003ff0075a7 */ /* 0x000ea40008001106 */
[----:B--2---:R-:W-:Y:S05]  /*5400*/  @!P0 BRA `(.L_x_90) ;  /* 0x0000004000f48947 */ /* 0x004fea0003800000 */
.L_x_186:
[----:B-1----:R-:W-:-:S07]  /*5410*/  MOV R0, UR6 ;  /* 0x0000000600007c02 */ /* 0x002fce0008000f00 */
.L_x_91:
[----:B-1----:R-:W-:-:S04]  /*5420*/  SHF.L.U32 R3, R33, 0x1f, RZ ;  /* 0x0000001f21037819 */ /* 0x002fc800000006ff */
[----:B------:R1:W2:Y:S03]  /*5430*/  SYNCS.PHASECHK.TRANS64.TRYWAIT P0, [R0+URZ+0xa8], R3 ;  /* 0x0000a803000075a7 */ /* 0x0002a600080011ff */
[----:B--2---:R-:W-:Y:S05]  /*5440*/  @!P0 NANOSLEEP.SYNCS 0x989680 ;  /* 0x009896800000895d */ /* 0x004fea0003900000 */
[----:B------:R-:W2:Y:S02]  /*5450*/  @!P0 SYNCS.PHASECHK.TRANS64 P0, [R0+URZ+0xa8], R3 ;  /* 0x0000a803000085a7 */ /* 0x000ea400080010ff */
[----:B--2-4-:R-:W-:Y:S05]  /*5460*/  @P0 EXIT ;  /* 0x000000000000094d */ /* 0x014fea0003800000 */
[----:B------:R-:W-:Y:S05]  /*5470*/  BRA `(.L_x_91) ;  /* 0xfffffffc00e87947 */ /* 0x000fea000383ffff */
.L_x_76:
[----:B------:R-:W-:-:S06]  /*5480*/  UISETP.GE.AND UP1, UPT, UR10, 0x4, UPT ;  /* 0x000000040a00788c */ /* 0x000fcc000bf26270 */
[----:B------:R-:W-:-:S13]  /*5490*/  PLOP3.LUT P0, PT, PT, PT, UP1, 0x80, 0x8 ;  /* 0x000000000008781c */ /* 0x000fda0003f0f018 */
[----:B------:R-:W-:Y:S05]  /*54a0*/  @!P0 EXIT ;  /* 0x000000000000894d */ /* 0x000fea0003800000 */
[----:B------:R-:W-:Y:S01]  /*54b0*/  BAR.SYNC.DEFER_BLOCKING 0x6, 0xa0 ;  /* 0x0182800000007b1d */ /* 0x000fe20000010000 */
[C---:B------:R-:W-:Y:S01]  /*54c0*/  IMAD.SHL.U32 R4, R72.reuse, 0x10, RZ ;  /* 0x0000001048047824 */ /* 0x040fe200078e00ff */
[C---:B------:R-:W-:Y:S01]  /*54d0*/  R2P PR, R72.reuse, 0x18 ;  /* 0x0000001848007804 */ /* 0x040fe20000000000 */
[C---:B------:R-:W-:Y:S01]  /*54e0*/  IMAD.U32 R31, R72.reuse, 0x10000, RZ ;  /* 0x00010000481f7824 */ /* 0x040fe200078e00ff */
[----:B------:R-:W-:Y:S01]  /*54f0*/  LOP3.LUT R72, R72, 0x60, RZ, 0xc0, !PT ;  /* 0x0000006048487812 */ /* 0x000fe200078ec0ff */
[----:B------:R-:W-:Y:S01]  /*5500*/  IMAD.MOV.U32 R70, RZ, RZ, 0xa0 ;  /* 0x000000a0ff467424 */ /* 0x000fe200078e00ff */
[----:B------:R-:W-:Y:S02]  /*5510*/  UMOV UR48, 0x400 ;  /* 0x0000040000307882 */ /* 0x000fe40000000000 */
[----:B------:R-:W1:Y:S01]  /*5520*/  LDC R61, c[0x0][0x370] ;  /* 0x0000dc00ff3d7b82 */ /* 0x000e620000000800 */
[----:B------:R-:W-:Y:S01]  /*5530*/  ULEA UR48, UR37, UR48, 0x18 ;  /* 0x0000003025307291 */ /* 0x000fe2000f8ec0ff */
[----:B------:R-:W-:Y:S01]  /*5540*/  LOP3.LUT R71, R3, 0x600, R4, 0xf8, !PT ;  /* 0x0000060003477812 */ /* 0x000fe200078ef804 */
[----:B------:R-:W-:Y:S01]  /*5550*/  IMAD.MOV.U32 R68, RZ, RZ, 0x1 ;  /* 0x00000001ff447424 */ /* 0x000fe200078e00ff */
[----:B------:R-:W-:Y:S01]  /*5560*/  LOP3.LUT R31, R31, 0x600000, RZ, 0xc0, !PT ;  /* 0x006000001f1f7812 */ /* 0x000fe200078ec0ff */
[----:B------:R-:W-:Y:S01]  /*5570*/  UIADD3 UR4, UPT, UPT, UR48, 0x200, URZ ;  /* 0x0000020030047890 */ /* 0x000fe2000fffe0ff */
[----:B------:R-:W-:Y:S01]  /*5580*/  IMAD.MOV.U32 R30, RZ, RZ, RZ ;  /* 0x000000ffff1e7224 */ /* 0x000fe200078e00ff */
[----:B------:R-:W-:Y:S01]  /*5590*/  CS2R R66, SRZ ;  /* 0x0000000000427805 */ /* 0x000fe2000001ff00 */
[----:B------:R-:W2:Y:S01]  /*55a0*/  LDC R28, c[0x0][0xd0c] ;  /* 0x00034300ff1c7b82 */ /* 0x000ea20000000800 */
[----:B------:R-:W-:Y:S01]  /*55b0*/  IMAD.MOV.U32 R76, RZ, RZ, RZ ;  /* 0x000000ffff4c7224 */ /* 0x000fe200078e00ff */
[----:B------:R-:W-:Y:S01]  /*55c0*/  SEL R70, R70, 0x60, !P3 ;  /* 0x0000006046467807 */ /* 0x000fe20005800000 */
[----:B------:R-:W-:Y:S01]  /*55d0*/  IMAD.U32 R64, RZ, RZ, UR4 ;  /* 0x00000004ff407e24 */ /* 0x000fe2000f8e00ff */
[----:B------:R-:W3:Y:S04]  /*55e0*/  LDCU.64 UR52, c[0x0][0x348] ;  /* 0x00006900ff3477ac */ /* 0x000ee80008000a00 */
[----:B------:R-:W4:Y:S01]  /*55f0*/  LDC R60, c[0x0][0xd20] ;  /* 0x00034800ff3c7b82 */ /* 0x000f220000000800 */
[----:B------:R-:W3:Y:S01]  /*5600*/  LDS R0, [UR48+0x150] ;  /* 0x00015030ff007984 */ /* 0x000ee20008000800 */
[----:B------:R-:W-:Y:S01]  /*5610*/  LEA R71, R71, R64, 0x2 ;  /* 0x0000004047477211 */ /* 0x000fe200078e10ff */
[----:B------:R-:W1:Y:S03]  /*5620*/  LDCU.64 UR44, c[0x0][0xa88] ;  /* 0x00015100ff2c77ac */ /* 0x000e660008000a00 */
[C---:B------:R-:W-:Y:S01]  /*5630*/  IADD3 R69, PT, PT, R71.reuse, 0x140, RZ ;  /* 0x0000014047457810 */ /* 0x040fe20007ffe0ff */
[----:B------:R-:W1:Y:S01]  /*5640*/  LDCU.64 UR46, c[0x0][0xa90] ;  /* 0x00015200ff2e77ac */ /* 0x000e620008000a00 */
[----:B------:R-:W1:Y:S01]  /*5650*/  LDC R26, c[0x0][0xd30] ;  /* 0x00034c00ff1a7b82 */ /* 0x000e620000000800 */
[----:B------:R-:W-:Y:S01]  /*5660*/  @P4 IADD3 R69, PT, PT, R71, 0xc0, RZ ;  /* 0x000000c047454810 */ /* 0x000fe20007ffe0ff */
[----:B------:R-:W-:Y:S01]  /*5670*/  UMOV UR49, URZ ;  /* 0x000000ff00317c82 */ /* 0x000fe20008000000 */
[----:B------:R-:W-:-:S05]  /*5680*/  UMOV UR51, URZ ;  /* 0x000000ff00337c82 */ /* 0x000fca0008000000 */
[----:B------:R-:W1:Y:S08]  /*5690*/  LDC.64 R56, c[0x0][0xd10] ;  /* 0x00034400ff387b82 */ /* 0x000e700000000a00 */
[----:B------:R-:W1:Y:S08]  /*56a0*/  LDC.64 R24, c[0x0][0xd18] ;  /* 0x00034600ff187b82 */ /* 0x000e700000000a00 */
[----:B------:R-:W1:Y:S08]  /*56b0*/  LDC.64 R22, c[0x0][0xd28] ;  /* 0x00034a00ff167b82 */ /* 0x000e700000000a00 */
[----:B------:R-:W1:Y:S01]  /*56c0*/  LDC.64 R54, c[0x0][0xab0] ;  /* 0x0002ac00ff367b82 */ /* 0x000e620000000a00 */
[----:B---3--:R-:W-:-:S07]  /*56d0*/  IADD3 R31, PT, PT, R0, R31, RZ ;  /* 0x0000001f001f7210 */ /* 0x008fce0007ffe0ff */
[----:B------:R-:W3:Y:S08]  /*56e0*/  LDC.64 R52, c[0x0][0xaa8] ;  /* 0x0002aa00ff347b82 */ /* 0x000ef00000000a00 */
[----:B--2-4-:R-:W1:Y:S02]  /*56f0*/  LDC R62, c[0x0][0x374] ;  /* 0x0000dd00ff3e7b82 */ /* 0x014e640000000800 */
.L_x_135:
[----:B------:R-:W-:Y:S02]  /*5700*/  LEA R0, R76, UR48, 0x3 ;  /* 0x000000304c007c11 */ /* 0x000fe4000f8e18ff */
[----:B------:R-:W-:Y:S02]  /*5710*/  SHF.L.U32 R3, R66, 0x1f, RZ ;  /* 0x0000001f42037819 */ /* 0x000fe400000006ff */
[----:B------:R-:W-:Y:S02]  /*5720*/  LEA R16, R76, UR48, 0x4 ;  /* 0x000000304c107c11 */ /* 0x000fe4000f8e20ff */
[----:B------:R-:W2:Y:S02]  /*5730*/  SYNCS.PHASECHK.TRANS64.TRYWAIT P0, [R0+URZ+0xc0], R3 ;  /* 0x0000c003000075a7 */ /* 0x000ea400080011ff */
[----:B--23--:R-:W-:Y:S05]  /*5740*/  @!P0 BRA `(.L_x_92) ;  /* 0x00000040003c8947 */ /* 0x00cfea0003800000 */
.L_x_187:
[----:B------:R-:W4:Y:S01]  /*5750*/  LDC.64 R14, c[0x0][0xd10] ;  /* 0x00034400ff0e7b82 */ /* 0x000f220000000a00 */
[----:B------:R-:W3:Y:S01]  /*5760*/  LDS.128 R16, [R16+0x130] ;  /* 0x0001300010107984 */ /* 0x000ee20000000c00 */
[----:B-1----:R-:W-:Y:S01]  /*5770*/  ISETP.NE.AND P1, PT, R26, 0x1, PT ;  /* 0x000000011a00780c */ /* 0x002fe20003f25270 */
[----:B--2---:R-:W-:Y:S01]  /*5780*/  VIADD R0, R0, 0xd0 ;  /* 0x000000d000007836 */ /* 0x004fe20000000000 */
[----:B------:R-:W-:Y:S04]  /*5790*/  ISETP.GE.AND P0, PT, R2, 0x1, PT ;  /* 0x000000010200780c */ /* 0x000fe80003f06270 */
[----:B------:R-:W1:Y:S01]  /*57a0*/  LDC.64 R12, c[0x0][0xd18] ;  /* 0x00034600ff0c7b82 */ /* 0x000e620000000a00 */
[----:B------:R-:W-:Y:S01]  /*57b0*/  PRMT R0, RZ, 0x654, R0 ;  /* 0x00000654ff007816 */ /* 0x000fe20000000000 */
[----:B------:R-:W-:Y:S01]  /*57c0*/  @!PT LDS RZ, [RZ] ;  /* 0x00000000fffff984 */ /* 0x000fe20000000800 */
[----:B------:R-:W-:Y:S01]  /*57d0*/  @!PT LDS RZ, [RZ] ;  /* 0x00000000fffff984 */ /* 0x000fe20000000800 */
[----:B------:R-:W-:Y:S01]  /*57e0*/  @!PT LDS RZ, [RZ] ;  /* 0x00000000fffff984 */ /* 0x000fe20000000800 */
[----:B------:R-:W-:Y:S01]  /*57f0*/  @!PT LDS RZ, [RZ] ;  /* 0x00000000fffff984 */ /* 0x000fe20000000800 */
[----:B------:R2:W-:Y:S06]  /*5800*/  MEMBAR.ALL.CTA ;  /* 0x0000000000007992 */ /* 0x0005ec0000008000 */
[----:B--2---:R-:W2:Y:S01]  /*5810*/  FENCE.VIEW.ASYNC.S ;  /* 0x00000000000073c6 */ /* 0x004ea20000000000 */
[----:B------:R-:W1:Y:S08]  /*5820*/  @!P1 LDC R11, c[0x0][0xd20] ;  /* 0x00034800ff0b9b82 */ /* 0x000e700000000800 */
[----:B------:R-:W1:Y:S01]  /*5830*/  @!P1 LDC R10, c[0x0][0xd0c] ;  /* 0x00034300ff0a9b82 */ /* 0x000e620000000800 */
[----:B--2---:R2:W-:Y:S01]  /*5840*/  SYNCS.ARRIVE.TRANS64.RED.A1T0 RZ, [R0+URZ], RZ ;  /* 0x000000ff00ff79a7 */ /* 0x0045e200081004ff */
[----:B---3--:R-:W-:Y:S04]  /*5850*/  LOP3.LUT P4, RZ, R18, 0x1, RZ, 0xc0, !PT ;  /* 0x0000000112ff7812 */ /* 0x008fe8000788c0ff */
[----:B------:R-:W-:Y:S09]  /*5860*/  P2R R73, PR, RZ, 0x10 ;  /* 0x00000010ff497803 */ /* 0x000ff20000000000 */
[----:B------:R-:W-:Y:S02]  /*5870*/  @P4 MOV R29, R16 ;  /* 0x00000010001d4202 */ /* 0x000fe40000000f00 */
[----:B------:R-:W-:Y:S01]  /*5880*/  @P4 LOP3.LUT R27, R17, 0xffff, RZ, 0xc0, !PT ;  /* 0x0000ffff111b4812 */ /* 0x000fe200078ec0ff */
[----:B--2-4-:R-:W-:Y:S06]  /*5890*/  @!P0 BRA `(.L_x_93) ;  /* 0x0000000000a48947 */ /* 0x014fec0003800000 */
[----:B------:R-:W-:Y:S01]  /*58a0*/  IMAD.HI.U32 R33, R62, R25, RZ ;  /* 0x000000193e217227 */ /* 0x000fe200078e00ff */
[----:B------:R-:W-:Y:S02]  /*58b0*/  ISETP.NE.AND P0, PT, R24, 0x1, PT ;  /* 0x000000011800780c */ /* 0x000fe40003f05270 */
[----:B------:R-:W-:Y:S01]  /*58c0*/  ISETP.NE.AND P2, PT, R2, 0x1, PT ;  /* 0x000000010200780c */ /* 0x000fe20003f45270 */
[----:B------:R-:W-:Y:S01]  /*58d0*/  IMAD.HI.U32 R34, R61, R56, RZ ;  /* 0x000000383d227227 */ /* 0x000fe200078e00ff */
[----:B------:R-:W-:Y:S02]  /*58e0*/  SHF.R.U32.HI R33, RZ, R60, R33 ;  /* 0x0000003cff217219 */ /* 0x000fe40000011621 */
[----:B------:R-:W-:Y:S01]  /*58f0*/  ISETP.NE.AND P3, PT, R28, 0x1, PT ;  /* 0x000000011c00780c */ /* 0x000fe20003f65270 */
[----:B------:R-:W-:Y:S01]  /*5900*/  IMAD.HI.U32 R38, R29, R56, RZ ;  /* 0x000000381d267227 */ /* 0x000fe200078e00ff */
[----:B------:R-:W-:Y:S02]  /*5910*/  SHF.R.U32.HI R34, RZ, R57, R34 ;  /* 0x00000039ff227219 */ /* 0x000fe40000011622 */
[----:B------:R-:W-:Y:S01]  /*5920*/  SEL R3, R62, R33, !P0 ;  /* 0x000000213e037207 */ /* 0x000fe20004000000 */
[----:B------:R-:W-:Y:S01]  /*5930*/  IMAD.HI.U32 R33, R27, R25, RZ ;  /* 0x000000191b217227 */ /* 0x000fe200078e00ff */
[----:B------:R-:W-:Y:S02]  /*5940*/  SEL R7, R61, R34, !P3 ;  /* 0x000000223d077207 */ /* 0x000fe40005800000 */
[----:B------:R-:W-:Y:S01]  /*5950*/  SHF.R.U32.HI R38, RZ, R57, R38 ;  /* 0x00000039ff267219 */ /* 0x000fe20000011626 */
[-C--:B------:R-:W-:Y:S04]  /*5960*/  IMAD.HI.U32 R34, R3, R22.reuse, RZ ;  /* 0x0000001603227227 */ /* 0x080fe800078e00ff */
[----:B------:R-:W-:Y:S01]  /*5970*/  IMAD.HI.U32 R36, R7, R22, RZ ;  /* 0x0000001607247227 */ /* 0x000fe200078e00ff */
[-C--:B------:R-:W-:Y:S02]  /*5980*/  @P2 SHF.R.U32.HI R3, RZ, R23.reuse, R34 ;  /* 0x00000017ff032219 */ /* 0x080fe40000011622 */
[----:B------:R-:W-:Y:S02]  /*5990*/  SHF.R.U32.HI R34, RZ, R60, R33 ;  /* 0x0000003cff227219 */ /* 0x000fe40000011621 */
[----:B------:R-:W-:Y:S01]  /*59a0*/  @P2 SHF.R.U32.HI R7, RZ, R23, R36 ;  /* 0x00000017ff072219 */ /* 0x000fe20000011624 */
[C---:B------:R-:W-:Y:S01]  /*59b0*/  IMAD R4, R2.reuse, R3, RZ ;  /* 0x0000000302047224 */ /* 0x040fe200078e02ff */
[----:B------:R-:W-:Y:S02]  /*59c0*/  SEL R5, R27, R34, !P0 ;  /* 0x000000221b057207 */ /* 0x000fe40004000000 */
[----:B------:R-:W-:Y:S01]  /*59d0*/  SEL R3, R29, R38, !P3 ;  /* 0x000000261d037207 */ /* 0x000fe20005800000 */
[----:B------:R-:W-:Y:S01]  /*59e0*/  IMAD R6, R2, R7, RZ ;  /* 0x0000000702067224 */ /* 0x000fe200078e02ff */
[C---:B------:R-:W-:Y:S01]  /*59f0*/  ISETP.GE.AND P0, PT, R5.reuse, R4, PT ;  /* 0x000000040500720c */ /* 0x040fe20003f06270 */
[----:B------:R-:W-:Y:S03]  /*5a00*/  IMAD.HI.U32 R8, R5, R22, RZ ;  /* 0x0000001605087227 */ /* 0x000fe600078e00ff */
[----:B------:R-:W-:Y:S01]  /*5a10*/  ISETP.GE.OR P0, PT, R3, R6, P0 ;  /* 0x000000060300720c */ /* 0x000fe20000706670 */
[----:B------:R-:W-:Y:S01]  /*5a20*/  IMAD.MOV R6, RZ, RZ, -R3 ;  /* 0x000000ffff067224 */ /* 0x000fe200078e0a03 */
[-C--:B------:R-:W-:Y:S03]  /*5a30*/  SHF.R.U32.HI R8, RZ, R23.reuse, R8 ;  /* 0x00000017ff087219 */ /* 0x080fe60000011608 */
[----:B------:R-:W-:Y:S01]  /*5a40*/  IMAD R29, R28, R6, R29 ;  /* 0x000000061c1d7224 */ /* 0x000fe200078e021d */
[----:B------:R-:W-:Y:S05]  /*5a50*/  SEL R9, R5, R8, !P2 ;  /* 0x0000000805097207 */ /* 0x000fea0005000000 */
[----:B------:R-:W-:Y:S02]  /*5a60*/  IMAD.MOV R8, RZ, RZ, -R9 ;  /* 0x000000ffff087224 */ /* 0x000fe400078e0a09 */
[C---:B------:R-:W-:Y:S04]  /*5a70*/  @!P0 IMAD.HI.U32 R4, R3.reuse, R22, RZ ;  /* 0x0000001603048227 */ /* 0x040fe800078e00ff */
[----:B------:R-:W-:Y:S01]  /*5a80*/  IMAD R8, R2, R8, R5 ;  /* 0x0000000802087224 */ /* 0x000fe200078e0205 */
[----:B------:R-:W-:Y:S04]  /*5a90*/  @!P0 SHF.R.U32.HI R4, RZ, R23, R4 ;  /* 0x00000017ff048219 */ /* 0x000fe80000011604 */
[----:B------:R-:W-:Y:S02]  /*5aa0*/  @!P0 SEL R0, R3, R4, !P2 ;  /* 0x0000000403008207 */ /* 0x000fe40005000000 */
[----:B------:R-:W-:Y:S02]  /*5ab0*/  IADD3 R4, PT, PT, -R5, RZ, RZ ;  /* 0x000000ff05047210 */ /* 0x000fe40007ffe1ff */
[----:B------:R-:W-:Y:S01]  /*5ac0*/  @!P0 IADD3 R9, PT, PT, R9, -R0, RZ ;  /* 0x8000000009098210 */ /* 0x000fe20007ffe0ff */
[----:B------:R-:W-:Y:S02]  /*5ad0*/  @!P0 IMAD R0, R7, R8, R0 ;  /* 0x0000000807008224 */ /* 0x000fe400078e0200 */
[----:B------:R-:W-:Y:S02]  /*5ae0*/  IMAD R27, R24, R4, R27 ;  /* 0x00000004181b7224 */ /* 0x000fe400078e021b */
[----:B------:R-:W-:Y:S02]  /*5af0*/  @!P0 IMAD R5, R9, R2, R3 ;  /* 0x0000000209058224 */ /* 0x000fe400078e0203 */
[----:B------:R-:W-:Y:S04]  /*5b00*/  @!P0 IMAD.MOV.U32 R3, RZ, RZ, R0 ;  /* 0x000000ffff038224 */ /* 0x000fe800078e0000 */
[----:B------:R-:W-:Y:S02]  /*5b10*/  IMAD R29, R3, R28, R29 ;  /* 0x0000001c031d7224 */ /* 0x000fe400078e021d */
[----:B------:R-:W-:Y:S07]  /*5b20*/  IMAD R27, R5, R24, R27 ;  /* 0x00000018051b7224 */ /* 0x000fee00078e021b */
.L_x_93:
[----:B-1----:R-:W-:Y:S01]  /*5b30*/  @!P1 ISETP.NE.AND P0, PT, R12, 0x1, PT ;  /* 0x000000010c00980c */ /* 0x002fe20003f05270 */
[----:B------:R-:W-:Y:S01]  /*5b40*/  @!P1 IMAD.HI.U32 R4, R27, R13, RZ ;  /* 0x0000000d1b049227 */ /* 0x000fe200078e00ff */
[----:B------:R-:W-:Y:S01]  /*5b50*/  R2UR UR41, R21 ;  /* 0x00000000152972ca */ /* 0x000fe200000e0000 */
[----:B------:R-:W-:Y:S01]  /*5b60*/  BSSY.RECONVERGENT B6, `(.L_x_94) ;  /* 0x0000031000067945 */ /* 0x000fe20003800200 */
[----:B------:R-:W-:Y:S01]  /*5b70*/  R2UR UR42, R20 ;  /* 0x00000000142a72ca */ /* 0x000fe200000e0000 */
[----:B------:R-:W-:Y:S01]  /*5b80*/  @!P1 IMAD.HI.U32 R0, R29, R14, RZ ;  /* 0x0000000e1d009227 */ /* 0x000fe200078e00ff */
[----:B------:R-:W-:Y:S02]  /*5b90*/  @!P1 SHF.R.U32.HI R4, RZ, R11, R4 ;  /* 0x0000000bff049219 */ /* 0x000fe40000011604 */
[----:B------:R-:W-:Y:S01]  /*5ba0*/  @!P1 ISETP.NE.AND P2, PT, R10, 0x1, PT ;  /* 0x000000010a00980c */ /* 0x000fe20003f45270 */
[----:B------:R-:W-:Y:S01]  /*5bb0*/  VIADD R76, R76, 0x1 ;  /* 0x000000014c4c7836 */ /* 0x000fe20000000000 */
[----:B------:R-:W-:Y:S02]  /*5bc0*/  @!P1 SEL R3, R27, R4, !P0 ;  /* 0x000000041b039207 */ /* 0x000fe40004000000 */
[----:B------:R-:W-:Y:S02]  /*5bd0*/  @!P1 SHF.R.U32.HI R0, RZ, R15, R0 ;  /* 0x0000000fff009219 */ /* 0x000fe40000011600 */
[----:B------:R-:W-:Y:S01]  /*5be0*/  LOP3.LUT P0, RZ, R64, 0x1f0, RZ, 0xc0, !PT ;  /* 0x000001f040ff7812 */ /* 0x000fe2000780c0ff */
[----:B------:R-:W-:Y:S01]  /*5bf0*/  USHF.L.U32 UR41, UR41, 0x7, URZ ;  /* 0x0000000729297899 */ /* 0x000fe200080006ff */
[----:B------:R-:W-:Y:S01]  /*5c00*/  @!P1 SEL R4, R29, R0, !P2 ;  /* 0x000000001d049207 */ /* 0x000fe20005000000 */
[----:B------:R-:W-:Y:S01]  /*5c10*/  USHF.L.U32 UR42, UR42, 0x6, URZ ;  /* 0x000000062a2a7899 */ /* 0x000fe200080006ff */
[----:B------:R-:W-:Y:S03]  /*5c20*/  @P4 SHF.R.U32.HI R65, RZ, 0x10, R17 ;  /* 0x00000010ff414819 */ /* 0x000fe60000011611 */
[----:B------:R-:W-:Y:S02]  /*5c30*/  @!P1 IMAD.IADD R0, R3, 0x1, -R4 ;  /* 0x0000000103009824 */ /* 0x000fe400078e0a04 */
[----:B------:R-:W-:Y:S02]  /*5c40*/  @!P1 IMAD.IADD R3, R4, 0x1, -R3 ;  /* 0x0000000104039824 */ /* 0x000fe400078e0a03 */
[----:B------:R-:W-:Y:S02]  /*5c50*/  @!P1 IMAD R29, R0, R10, R29 ;  /* 0x0000000a001d9224 */ /* 0x000fe400078e021d */
[----:B------:R-:W-:Y:S01]  /*5c60*/  @!P1 IMAD R27, R3, R12, R27 ;  /* 0x0000000c031b9224 */ /* 0x000fe200078e021b */
[----:B------:R-:W-:Y:S06]  /*5c70*/  @!P0 BRA `(.L_x_95) ;  /* 0x00000000007c8947 */ /* 0x000fec0003800000 */
[----:B------:R-:W1:Y:S01]  /*5c80*/  LDCU.64 UR8, c[0x4][0x80] ;  /* 0x01001000ff0877ac */ /* 0x000e620008000a00 */
[----:B------:R-:W-:Y:S01]  /*5c90*/  MOV R16, 0x0 ;  /* 0x0000000000107802 */ /* 0x000fe20000000f00 */
[----:B------:R-:W-:Y:S02]  /*5ca0*/  HFMA2 R12, -RZ, RZ, 0, 5.9604644775390625e-08 ;  /* 0x00000001ff0c7431 */ /* 0x000fe400000001ff */
[----:B------:R-:W-:Y:S01]  /*5cb0*/  IMAD.MOV.U32 R8, RZ, RZ, 0x70 ;  /* 0x00000070ff087424 */ /* 0x000fe200078e00ff */
[----:B------:R2:W3:Y:S01]  /*5cc0*/  LDC.64 R14, c[0x4][R16] ;  /* 0x01000000100e7b82 */ /* 0x0004e20000000a00 */
[----:B------:R-:W4:Y:S01]  /*5cd0*/  LDCU.64 UR6, c[0x4][0x88] ;  /* 0x01001100ff0677ac */ /* 0x000f220008000a00 */
[----:B------:R-:W-:Y:S01]  /*5ce0*/  IMAD.MOV.U32 R13, RZ, RZ, RZ ;  /* 0x000000ffff0d7224 */ /* 0x000fe200078e00ff */
[----:B------:R-:W2:Y:S01]  /*5cf0*/  LDCU.64 UR4, c[0x4][0x8] ;  /* 0x01000100ff0477ac */ /* 0x000ea20008000a00 */
[----:B-1----:R-:W-:Y:S01]  /*5d00*/  MOV R5, UR9 ;  /* 0x0000000900057c02 */ /* 0x002fe20008000f00 */
[----:B------:R-:W-:Y:S01]  /*5d10*/  IMAD.U32 R4, RZ, RZ, UR8 ;  /* 0x00000008ff047e24 */ /* 0x000fe2000f8e00ff */
[----:B----4-:R-:W-:Y:S01]  /*5d20*/  MOV R7, UR7 ;  /* 0x0000000700077c02 */ /* 0x010fe20008000f00 */
[----:B------:R-:W-:Y:S01]  /*5d30*/  IMAD.U32 R6, RZ, RZ, UR6 ;  /* 0x00000006ff067e24 */ /* 0x000fe2000f8e00ff */
[----:B--2---:R-:W-:Y:S01]  /*5d40*/  MOV R11, UR5 ;  /* 0x00000005000b7c02 */ /* 0x004fe20008000f00 */
[----:B------:R-:W-:Y:S02]  /*5d50*/  IMAD.U32 R10, RZ, RZ, UR4 ;  /* 0x00000004ff0a7e24 */ /* 0x000fe4000f8e00ff */
[----:B------:R-:W-:Y:S07]  /*5d60*/  LEPC R20, `(.L_x_96) ;  /* 0x000000001014794e */ /* 0x000fee0000000000 */
[----:B---3-5:R-:W-:Y:S05]  /*5d70*/  CALL.ABS.NOINC R14 ;  /* 0x000000000e007343 */ /* 0x028fea0003c00000 */
.L_x_96:
[----:B------:R-:W1:Y:S01]  /*5d80*/  LDCU.64 UR8, c[0x4][0x80] ;  /* 0x01001000ff0877ac */ /* 0x000e620008000a00 */
[----:B------:R-:W2:Y:S01]  /*5d90*/  LDC.64 R16, c[0x4][R16] ;  /* 0x0100000010107b82 */ /* 0x000ea20000000a00 */
[----:B------:R-:W-:Y:S02]  /*5da0*/  HFMA2 R12, -RZ, RZ, 0, 5.9604644775390625e-08 ;  /* 0x00000001ff0c7431 */ /* 0x000fe400000001ff */
[----:B------:R-:W-:Y:S02]  /*5db0*/  IMAD.MOV.U32 R8, RZ, RZ, 0x70 ;  /* 0x00000070ff087424 */ /* 0x000fe400078e00ff */
[----:B------:R-:W-:Y:S01]  /*5dc0*/  IMAD.MOV.U32 R13, RZ, RZ, RZ ;  /* 0x000000ffff0d7224 */ /* 0x000fe200078e00ff */
[----:B------:R-:W3:Y:S01]  /*5dd0*/  LDCU.64 UR6, c[0x4][0x88] ;  /* 0x01001100ff0677ac */ /* 0x000ee20008000a00 */
[----:B------:R-:W4:Y:S01]  /*5de0*/  LDCU.64 UR4, c[0x4][0x8] ;  /* 0x01000100ff0477ac */ /* 0x000f220008000a00 */
[----:B-1----:R-:W-:Y:S02]  /*5df0*/  MOV R4, UR8 ;  /* 0x0000000800047c02 */ /* 0x002fe40008000f00 */
[----:B------:R-:W-:Y:S02]  /*5e00*/  MOV R5, UR9 ;  /* 0x0000000900057c02 */ /* 0x000fe40008000f00 */
[----:B---3--:R-:W-:Y:S01]  /*5e10*/  MOV R7, UR7 ;  /* 0x0000000700077c02 */ /* 0x008fe20008000f00 */
[----:B------:R-:W-:Y:S01]  /*5e20*/  IMAD.U32 R6, RZ, RZ, UR6 ;  /* 0x00000006ff067e24 */ /* 0x000fe2000f8e00ff */
[----:B----4-:R-:W-:Y:S01]  /*5e30*/  MOV R11, UR5 ;  /* 0x00000005000b7c02 */ /* 0x010fe20008000f00 */
[----:B------:R-:W-:Y:S02]  /*5e40*/  IMAD.U32 R10, RZ, RZ, UR4 ;  /* 0x00000004ff0a7e24 */ /* 0x000fe4000f8e00ff */
[----:B------:R-:W-:Y:S07]  /*5e50*/  LEPC R20, `(.L_x_95) ;  /* 0x000000001014794e */ /* 0x000fee0000000000 */
[----:B--2---:R-:W-:Y:S05]  /*5e60*/  CALL.ABS.NOINC R16 ;  /* 0x0000000010007343 */ /* 0x004fea0003c00000 */
.L_x_95:
[----:B------:R-:W-:Y:S05]  /*5e70*/  BSYNC.RECONVERGENT B6 ;  /* 0x0000000000067941 */ /* 0x000fea0003800200 */
.L_x_94:
[----:B------:R-:W-:Y:S01]  /*5e80*/  ISETP.NE.U32.AND P4, PT, R54, RZ, PT ;  /* 0x000000ff3600720c */ /* 0x000fe20003f85070 */
[----:B------:R-:W-:Y:S01]  /*5e90*/  UISETP.NE.AND UP2, UPT, UR50, URZ, UPT ;  /* 0x000000ff3200728c */ /* 0x000fe2000bf45270 */
[----:B------:R-:W-:Y:S01]  /*5ea0*/  ISETP.NE.U32.AND P2, PT, RZ, UR44, PT ;  /* 0x0000002cff007c0c */ /* 0x000fe2000bf45070 */
[----:B------:R-:W-:Y:S01]  /*5eb0*/  UISETP.NE.U32.AND UP1, UPT, UR46, URZ, UPT ;  /* 0x000000ff2e00728c */ /* 0x000fe2000bf25070 */
[----:B------:R-:W-:Y:S01]  /*5ec0*/  ISETP.NE.AND.EX P4, PT, R55, RZ, PT, P4 ;  /* 0x000000ff3700720c */ /* 0x000fe20003f85340 */
[----:B------:R-:W-:Y:S01]  /*5ed0*/  UPLOP3.LUT UP0, UPT, UPT, UPT, UPT, 0x40, 0x4 ;  /* 0x000000000004789c */ /* 0x000fe20003f0e870 */
[----:B------:R-:W-:Y:S01]  /*5ee0*/  ISETP.NE.AND.EX P2, PT, RZ, UR45, PT, P2 ;  /* 0x0000002dff007c0c */ /* 0x000fe2000bf45320 */
[----:B------:R-:W-:Y:S01]  /*5ef0*/  UISETP.NE.AND.EX UP1, UPT, UR47, URZ, UPT, UP1 ;  /* 0x000000ff2f00728c */ /* 0x000fe2000bf25310 */
[----:B------:R-:W-:Y:S04]  /*5f00*/  PLOP3.LUT P1, PT, PT, PT, UP2, 0x80, 0x8 ;  /* 0x000000000008781c */ /* 0x000fe80003f2f028 */
[----:B------:R-:W-:Y:S06]  /*5f10*/  @UP2 UPLOP3.LUT UP0, UPT, UPT, UPT, UP1, 0x80, 0x8 ;  /* 0x000000000008289c */ /* 0x000fec0003f0f010 */
[----:B------:R-:W-:Y:S01]  /*5f20*/  PLOP3.LUT P0, PT, PT, PT, UP0, 0x80, 0x8 ;  /* 0x000000000008781c */ /* 0x000fe20003f0f008 */
[----:B------:R-:W-:Y:S01]  /*5f30*/  @!UPT UIADD3 URZ, UPT, UPT, URZ, URZ, URZ ;  /* 0x000000fffffff290 */ /* 0x000fe2000fffe0ff */
[----:B------:R-:W-:Y:S11]  /*5f40*/  BRA.U !UP1, `(.L_x_97) ;  /* 0x0000000109387547 */ /* 0x000ff6000b800000 */
[----:B------:R-:W-:Y:S01]  /*5f50*/  UISETP.NE.U32.AND UP0, UPT, UR44, URZ, UPT ;  /* 0x000000ff2c00728c */ /* 0x000fe2000bf05070 */
[----:B------:R-:W-:Y:S02]  /*5f60*/  HFMA2 R0, -RZ, RZ, 0, 5.9604644775390625e-08 ;  /* 0x00000001ff007431 */ /* 0x000fe400000001ff */
[----:B------:R-:W-:Y:S01]  /*5f70*/  IMAD.MOV.U32 R59, RZ, RZ, 0x1 ;  /* 0x00000001ff3b7424 */ /* 0x000fe200078e00ff */
[----:B------:R-:W-:Y:S06]  /*5f80*/  UISETP.NE.AND.EX UP0, UPT, UR45, URZ, UPT, UP0 ;  /* 0x000000ff2d00728c */ /* 0x000fec000bf05300 */
[----:B------:R-:W-:Y:S05]  /*5f90*/  PLOP3.LUT P3, PT, PT, PT, UP0, 0x80, 0x8 ;  /* 0x000000000008781c */ /* 0x000fea0003f6f008 */
[----:B------:R-:W1:Y:S01]  /*5fa0*/  @UP0 LDCU.64 UR6, c[0x0][0xa88] ;  /* 0x00015100ff0607ac */ /* 0x000e620008000a00 */
[----:B------:R-:W-:Y:S07]  /*5fb0*/  @UP0 UIMAD UR4, UR36, UR46, URZ ;  /* 0x0000002e240402a4 */ /* 0x000fee000f8e02ff */
[----:B------:R-:W-:Y:S01]  /*5fc0*/  @!P3 PRMT R59, R0, 0x7610, R59 ;  /* 0x00007610003bb816 */ /* 0x000fe2000000003b */
[----:B-1----:R-:W-:Y:S03]  /*5fd0*/  @UP0 UIMAD.WIDE UR6, UR4, 0x4, UR6 ;  /* 0x00000004040608a5 */ /* 0x002fe6000f8e0206 */
[----:B------:R-:W1:Y:S03]  /*5fe0*/  @!UP0 LDCU UR4, c[0x0][0xa80] ;  /* 0x00015000ff0487ac */ /* 0x000e660008000800 */
[----:B------:R-:W-:Y:S01]  /*5ff0*/  IMAD.U32 R4, RZ, RZ, UR6 ;  /* 0x00000006ff047e24 */ /* 0x000fe2000f8e00ff */
[----:B------:R-:W-:Y:S05]  /*6000*/  MOV R5, UR7 ;  /* 0x0000000700057c02 */ /* 0x000fea0008000f00 */
[----:B-----5:R2:W5:Y:S02]  /*6010*/  @P3 LDG.E R35, desc[UR38][R4.64] ;  /* 0x0000002604233981 */ /* 0x020564000c1e1900 */
[----:B-12---:R-:W-:Y:S02]  /*6020*/  @!P3 IMAD.U32 R35, RZ, RZ, UR4 ;  /* 0x00000004ff23be24 */ /* 0x006fe4000f8e00ff */
.L_x_97:
[----:B------:R-:W-:Y:S05]  /*6030*/  @!P4 BRA `(.L_x_98) ;  /* 0x000000000020c947 */ /* 0x000fea0003800000 */
[----:B------:R-:W-:Y:S04]  /*6040*/  ISETP.NE.U32.AND P3, PT, R52, RZ, PT ;  /* 0x000000ff3400720c */ /* 0x000fe80003f65070 */
[----:B------:R-:W-:Y:S11]  /*6050*/  ISETP.NE.AND.EX P3, PT, R53, RZ, PT, P3 ;  /* 0x000000ff3500720c */ /* 0x000ff60003f65330 */
[----:B------:R-:W-:Y:S02]  /*6060*/  @!UPT UIADD3 URZ, UPT, UPT, URZ, URZ, URZ ;  /* 0x000000fffffff290 */ /* 0x000fe4000fffe0ff */
[----:B------:R-:W1:Y:S01]  /*6070*/  @P3 LDC.64 R4, c[0x0][0xaa8] ;  /* 0x0002aa00ff043b82 */ /* 0x000e620000000a00 */
[----:B------:R-:W-:Y:S04]  /*6080*/  @P3 IMAD R0, R54, UR36, RZ ;  /* 0x0000002436003c24 */ /* 0x000fe8000f8e02ff */
[----:B-1----:R-:W-:Y:S05]  /*6090*/  @P3 IMAD.WIDE R4, R0, 0x4, R4 ;  /* 0x0000000400043825 */ /* 0x002fea00078e0204 */
[----:B-----5:R1:W5:Y:S02]  /*60a0*/  @P3 LDG.E R32, desc[UR38][R4.64] ;  /* 0x0000002604203981 */ /* 0x020364000c1e1900 */
[----:B-1----:R-:W2:Y:S02]  /*60b0*/  @!P3 LDC R32, c[0x0][0xaa0] ;  /* 0x0002a800ff20bb82 */ /* 0x002ea40000000800 */
.L_x_98:
[----:B-----5:R-:W-:Y:S01]  /*60c0*/  FSETP.NEU.AND P3, PT, R35, RZ, PT ;  /* 0x000000ff2300720b */ /* 0x020fe20003f6d000 */
[----:B------:R-:W-:Y:S01]  /*60d0*/  BSSY B1, `(.L_x_99) ;  /* 0x0000047000017945 */ /* 0x000fe20003800000 */
[----:B------:R-:W-:Y:S01]  /*60e0*/  SEL R4, RZ, 0xffffffff, P2 ;  /* 0xffffffffff047807 */ /* 0x000fe20001000000 */
[----:B------:R-:W-:Y:S01]  /*60f0*/  IMAD.MOV.U32 R81, RZ, RZ, 0x1 ;  /* 0x00000001ff517424 */ /* 0x000fe200078e00ff */
[----:B------:R-:W-:Y:S01]  /*6100*/  @P1 LOP3.LUT P2, RZ, R59, 0xff, RZ, 0xc0, !PT ;  /* 0x000000ff3bff1812 */ /* 0x000fe2000784c0ff */
[----:B------:R-:W-:Y:S01]  /*6110*/  IMAD R33, R30, 0x40, R31 ;  /* 0x000000401e217824 */ /* 0x000fe200078e021f */
[----:B------:R-:W-:Y:S01]  /*6120*/  @P1 SEL R3, RZ, 0xffffffff, P3 ;  /* 0xffffffffff031807 */ /* 0x000fe20001800000 */
[----:B------:R-:W-:Y:S01]  /*6130*/  IMAD.IADD R78, R71, 0x1, R70 ;  /* 0x00000001474e7824 */ /* 0x000fe200078e0246 */
[----:B------:R-:W-:Y:S01]  /*6140*/  LOP3.LUT R68, R68, 0x1, RZ, 0x3c, !PT ;  /* 0x0000000144447812 */ /* 0x000fe200078e3cff */
[----:B------:R-:W-:Y:S01]  /*6150*/  IMAD.IADD R74, R70, 0x1, R69 ;  /* 0x00000001464a7824 */ /* 0x000fe200078e0245 */
[----:B------:R-:W-:Y:S01]  /*6160*/  @P0 SEL R3, R4, R3, !P2 ;  /* 0x0000000304030207 */ /* 0x000fe20005000000 */
[----:B------:R-:W-:Y:S01]  /*6170*/  IMAD.MOV.U32 R80, RZ, RZ, RZ ;  /* 0x000000ffff507224 */ /* 0x000fe200078e00ff */
[----:B------:R-:W-:Y:S01]  /*6180*/  LEA R79, R30, UR48, 0x3 ;  /* 0x000000301e4f7c11 */ /* 0x000fe2000f8e18ff */
[----:B------:R-:W-:Y:S01]  /*6190*/  IMAD.MOV.U32 R50, RZ, RZ, RZ ;  /* 0x000000ffff327224 */ /* 0x000fe200078e00ff */
[----:B------:R-:W-:Y:S02]  /*61a0*/  @P1 LOP3.LUT R3, R3, 0x1, RZ, 0xc0, !PT ;  /* 0x0000000103031812 */ /* 0x000fe400078ec0ff */
[----:B------:R-:W-:Y:S02]  /*61b0*/  CS2R R48, SRZ ;  /* 0x0000000000307805 */ /* 0x000fe4000001ff00 */
[----:B------:R-:W-:Y:S02]  /*61c0*/  SHF.L.U32 R0, R67, 0x1f, RZ ;  /* 0x0000001f43007819 */ /* 0x000fe400000006ff */
[----:B------:R-:W-:Y:S02]  /*61d0*/  CS2R R46, SRZ ;  /* 0x00000000002e7805 */ /* 0x000fe4000001ff00 */
[----:B------:R-:W-:Y:S02]  /*61e0*/  ISETP.NE.U32.OR P5, PT, R3, 0x1, !P1 ;  /* 0x000000010300780c */ /* 0x000fe40004fa5470 */
[----:B------:R-:W-:Y:S02]  /*61f0*/  CS2R R44, SRZ ;  /* 0x00000000002c7805 */ /* 0x000fe4000001ff00 */
[----:B------:R-:W-:Y:S02]  /*6200*/  PLOP3.LUT P2, PT, PT, PT, UP1, 0x80, 0x8 ;  /* 0x000000000008781c */ /* 0x000fe40003f4f018 */
[----:B------:R-:W-:Y:S02]  /*6210*/  CS2R R42, SRZ ;  /* 0x00000000002a7805 */ /* 0x000fe4000001ff00 */
[----:B------:R-:W-:Y:S02]  /*6220*/  LOP3.LUT P4, R75, R59, 0xff, RZ, 0xc0, !PT ;  /* 0x000000ff3b4b7812 */ /* 0x000fe4000788c0ff */
[----:B------:R-:W-:Y:S02]  /*6230*/  CS2R R40, SRZ ;  /* 0x0000000000287805 */ /* 0x000fe4000001ff00 */
[----:B------:R-:W-:Y:S02]  /*6240*/  SEL R3, RZ, 0xffffffff, P3 ;  /* 0xffffffffff037807 */ /* 0x000fe40001800000 */
[----:B------:R-:W-:Y:S02]  /*6250*/  CS2R R38, SRZ ;  /* 0x0000000000267805 */ /* 0x000fe4000001ff00 */
[----:B------:R-:W-:Y:S02]  /*6260*/  P2R R77, PR, RZ, 0x20 ;  /* 0x00000020ff4d7803 */ /* 0x000fe40000000000 */
[----:B------:R-:W-:Y:S01]  /*6270*/  CS2R R36, SRZ ;  /* 0x0000000000247805 */ /* 0x000fe2000001ff00 */
[----:B------:R-:W-:Y:S01]  /*6280*/  IMAD.MOV.U32 R34, RZ, RZ, RZ ;  /* 0x000000ffff227224 */ /* 0x000fe200078e00ff */
[----:B------:R-:W-:Y:S02]  /*6290*/  @P5 SHF.L.U32 R5, R68, 0x1f, RZ ;  /* 0x0000001f44055819 */ /* 0x000fe400000006ff */
[----:B------:R-:W-:Y:S02]  /*62a0*/  @P2 SEL R3, R4, R3, !P4 ;  /* 0x0000000304032207 */ /* 0x000fe40006000000 */
[----:B------:R-:W1:Y:S02]  /*62b0*/  @P5 SYNCS.PHASECHK.TRANS64.TRYWAIT P1, [UR48+0x70], R5 ;  /* 0x00007005ff0055a7 */ /* 0x000e640008021130 */
[----:B------:R-:W-:Y:S04]  /*62c0*/  LOP3.LUT R3, R3, 0x1, RZ, 0xc0, !PT ;  /* 0x0000000103037812 */ /* 0x000fe800078ec0ff */
[----:B------:R-:W-:Y:S04]  /*62d0*/  ISETP.NE.U32.AND P2, PT, R3, 0x1, PT ;  /* 0x000000010300780c */ /* 0x000fe80003f45070 */
[----:B------:R-:W-:Y:S01]  /*62e0*/  P2R R82, PR, RZ, 0x4 ;  /* 0x00000004ff527803 */ /* 0x000fe20000000000 */
[----:B------:R3:W4:Y:S01]  /*62f0*/  SYNCS.PHASECHK.TRANS64.TRYWAIT P0, [R79+URZ+0xe0], R0 ;  /* 0x0000e0004f0075a7 */ /* 0x00072200080011ff */
[----:B-1----:R-:W-:Y:S01]  /*6300*/  @P5 SEL R81, RZ, 0x1, !P1 ;  /* 0x00000001ff515807 */ /* 0x002fe20004800000 */
[----:B---3--:R-:W-:Y:S06]  /*6310*/  @!P5 BRA `(.L_x_100) ;  /* 0x000000000088d947 */ /* 0x008fec0003800000 */
[----:B------:R-:W-:Y:S01]  /*6320*/  IMAD.MOV.U32 R34, RZ, RZ, RZ ;  /* 0x000000ffff227224 */ /* 0x000fe200078e00ff */
[----:B------:R-:W-:Y:S01]  /*6330*/  ISETP.NE.AND P1, PT, R81, RZ, PT ;  /* 0x000000ff5100720c */ /* 0x000fe20003f25270 */
[----:B------:R-:W-:Y:S01]  /*6340*/  BSSY B0, `(.L_x_101) ;  /* 0x000000c000007945 */ /* 0x000fe20003800000 */
[----:B------:R-:W-:Y:S02]  /*6350*/  CS2R R36, SRZ ;  /* 0x0000000000247805 */ /* 0x000fe4000001ff00 */
[----:B------:R-:W-:Y:S02]  /*6360*/  CS2R R38, SRZ ;  /* 0x0000000000267805 */ /* 0x000fe4000001ff00 */
[----:B------:R-:W-:Y:S02]  /*6370*/  CS2R R40, SRZ ;  /* 0x0000000000287805 */ /* 0x000fe4000001ff00 */
[----:B------:R-:W-:Y:S02]  /*6380*/  CS2R R42, SRZ ;  /* 0x00000000002a7805 */ /* 0x000fe4000001ff00 */
[----:B------:R-:W-:Y:S02]  /*6390*/  CS2R R44, SRZ ;  /* 0x00000000002c7805 */ /* 0x000fe4000001ff00 */
[----:B------:R-:W-:Y:S02]  /*63a0*/  CS2R R46, SRZ ;  /* 0x00000000002e7805 */ /* 0x000fe4000001ff00 */
[----:B------:R-:W-:Y:S01]  /*63b0*/  CS2R R48, SRZ ;  /* 0x0000000000307805 */ /* 0x000fe2000001ff00 */
[----:B------:R-:W-:Y:S06]  /*63c0*/  @P1 BRA `(.L_x_102) ;  /* 0x00000000000c1947 */ /* 0x000fec0003800000 */
[----:B------:R-:W-:Y:S04]  /*63d0*/  SHF.L.U32 R4, R68, 0x1f, RZ ;  /* 0x0000001f44047819 */ /* 0x000fe800000006ff */
[----:B------:R-:W1:Y:S02]  /*63e0*/  SYNCS.PHASECHK.TRANS64.TRYWAIT P1, [UR48+0x70], R4 ;  /* 0x00007004ff0075a7 */ /* 0x000e640008021130 */
[----:B-1----:R-:W-:Y:S05]  /*63f0*/  @!P1 BRA `(.L_x_103) ;  /* 0x0000003400249947 */ /* 0x002fea0003800000 */
.L_x_102:
[----:B------:R-:W-:Y:S05]  /*6400*/  BSYNC B0 ;  /* 0x0000000000007941 */ /* 0x000fea0003800000 */
.L_x_101:
[----:B------:R-:W-:Y:S01]  /*6410*/  ISETP.NE.AND P1, PT, R82, RZ, PT ;  /* 0x000000ff5200720c */ /* 0x000fe20003f25270 */
[----:B------:R-:W-:Y:S11]  /*6420*/  HFMA2 R80, -RZ, RZ, 0, 5.9604644775390625e-08 ;  /* 0x00000001ff507431 */ /* 0x000ff600000001ff */
[----:B------:R-:W-:Y:S01]  /*6430*/  @!UPT UIADD3 URZ, UPT, UPT, URZ, URZ, URZ ;  /* 0x000000fffffff290 */ /* 0x000fe2000fffe0ff */
[----:B------:R3:W1:Y:S04]  /*6440*/  @P1 LDS R50, [R74+0x600] ;  /* 0x000600004a321984 */ /* 0x0006680000000800 */
[----:B------:R3:W1:Y:S04]  /*6450*/  @P1 LDS R34, [R71] ;  /* 0x0000000047221984 */ /* 0x0006680000000800 */
[----:B------:R3:W1:Y:S04]  /*6460*/  @P1 LDS R36, [R78] ;  /* 0x000000004e241984 */ /* 0x0006680000000800 */
[----:B------:R3:W1:Y:S04]  /*6470*/  @P1 LDS R37, [R69] ;  /* 0x0000000045251984 */ /* 0x0006680000000800 */
[----:B------:R3:W1:Y:S04]  /*6480*/  @P1 LDS R38, [R74] ;  /* 0x000000004a261984 */ /* 0x0006680000000800 */
[----:B------:R3:W1:Y:S04]  /*6490*/  @P1 LDS R39, [R71+0x200] ;  /* 0x0002000047271984 */ /* 0x0006680000000800 */
        /* <DEDUP_REMOVED lines=9> */
[----:B------:R3:W1:Y:S02]  /*6530*/  @P1 LDS R49, [R69+0x600] ;  /* 0x0006000045311984 */ /* 0x0006640000000800 */
.L_x_100:
[----:B------:R-:W-:Y:S05]  /*6540*/  BSYNC B1 ;  /* 0x0000000000017941 */ /* 0x000fea0003800000 */
.L_x_99:
[----:B-1----:R-:W-:Y:S04]  /*6550*/  SHF.R.U32.HI R4, RZ, 0x15, R33 ;  /* 0x00000015ff047819 */ /* 0x002fe80000011621 */
[----:B------:R-:W-:Y:S01]  /*6560*/  LOP3.LUT P1, RZ, R4, 0x3, R63, 0x48, !PT ;  /* 0x0000000304ff7812 */ /* 0x000fe2000782483f */
[----:B------:R-:W-:Y:S01]  /*6570*/  @!UPT UIADD3 URZ, UPT, UPT, URZ, URZ, URZ ;  /* 0x000000fffffff290 */ /* 0x000fe2000fffe0ff */
[----:B----4-:R-:W-:Y:S11]  /*6580*/  @P0 BRA `(.L_x_104) ;  /* 0x0000000000080947 */ /* 0x010ff60003800000 */
[----:B------:R-:W1:Y:S02]  /*6590*/  SYNCS.PHASECHK.TRANS64.TRYWAIT P0, [R79+URZ+0xe0], R0 ;  /* 0x0000e0004f0075a7 */ /* 0x000e6400080011ff */
[----:B-1----:R-:W-:Y:S05]  /*65a0*/  @!P0 BRA `(.L_x_105) ;  /* 0x0000003000d08947 */ /* 0x002fea0003800000 */
.L_x_104:
[----:B------:R-:W-:Y:S05]  /*65b0*/  @!P1 BRA `(.L_x_106) ;  /* 0x0000000000409947 */ /* 0x000fea0003800000 */
[----:B------:R-:W4:Y:S01]  /*65c0*/  LDCU.64 UR8, c[0x4][0x70] ;  /* 0x01000e00ff0877ac */ /* 0x000f220008000a00 */
[----:B------:R-:W-:Y:S01]  /*65d0*/  MOV R15, 0x0 ;  /* 0x00000000000f7802 */ /* 0x000fe20000000f00 */
[----:B------:R-:W-:Y:S02]  /*65e0*/  HFMA2 R12, -RZ, RZ, 0, 5.9604644775390625e-08 ;  /* 0x00000001ff0c7431 */ /* 0x000fe400000001ff */
[----:B------:R-:W-:Y:S02]  /*65f0*/  IMAD.MOV.U32 R8, RZ, RZ, 0x192 ;  /* 0x00000192ff087424 */ /* 0x000fe400078e00ff */
[----:B------:R-:W-:Y:S01]  /*6600*/  IMAD.MOV.U32 R13, RZ, RZ, RZ ;  /* 0x000000ffff0d7224 */ /* 0x000fe200078e00ff */
[----:B------:R-:W5:Y:S01]  /*6610*/  LDCU.64 UR6, c[0x4][0x78] ;  /* 0x01000f00ff0677ac */ /* 0x000f620008000a00 */
[----:B------:R-:W1:Y:S01]  /*6620*/  LDC.64 R14, c[0x4][R15] ;  /* 0x010000000f0e7b82 */ /* 0x000e620000000a00 */
[----:B------:R-:W2:Y:S01]  /*6630*/  LDCU.64 UR4, c[0x4][0x10] ;  /* 0x01000200ff0477ac */ /* 0x000ea20008000a00 */
[----:B----4-:R-:W-:Y:S01]  /*6640*/  MOV R5, UR9 ;  /* 0x0000000900057c02 */ /* 0x010fe20008000f00 */
[----:B------:R-:W-:Y:S01]  /*6650*/  IMAD.U32 R4, RZ, RZ, UR8 ;  /* 0x00000008ff047e24 */ /* 0x000fe2000f8e00ff */
[----:B-----5:R-:W-:Y:S01]  /*6660*/  MOV R7, UR7 ;  /* 0x0000000700077c02 */ /* 0x020fe20008000f00 */
[----:B------:R-:W-:Y:S01]  /*6670*/  IMAD.U32 R6, RZ, RZ, UR6 ;  /* 0x00000006ff067e24 */ /* 0x000fe2000f8e00ff */
[----:B--2---:R-:W-:Y:S01]  /*6680*/  MOV R11, UR5 ;  /* 0x00000005000b7c02 */ /* 0x004fe20008000f00 */
[----:B------:R-:W-:Y:S02]  /*6690*/  IMAD.U32 R10, RZ, RZ, UR4 ;  /* 0x00000004ff0a7e24 */ /* 0x000fe4000f8e00ff */
[----:B------:R-:W-:Y:S07]  /*66a0*/  LEPC R20, `(.L_x_106) ;  /* 0x000000001014794e */ /* 0x000fee0000000000 */
[----:B-1-3--:R-:W-:Y:S05]  /*66b0*/  CALL.ABS.NOINC R14 ;  /* 0x000000000e007343 */ /* 0x00afea0003c00000 */
.L_x_106:
[----:B------:R-:W-:Y:S05]  /*66c0*/  WARPSYNC.ALL ;  /* 0x0000000000007948 */ /* 0x000fea0003800000 */
[----:B------:R-:W-:Y:S01]  /*66d0*/  R2UR UR4, R33 ;  /* 0x00000000210472ca */ /* 0x000fe200000e0000 */
[----:B------:R-:W-:Y:S01]  /*66e0*/  BSSY.RECONVERGENT B0, `(.L_x_107) ;  /* 0x0000053000007945 */ /* 0x000fe20003800200 */
[----:B------:R-:W-:Y:S11]  /*66f0*/  ISETP.NE.AND P0, PT, R72, RZ, PT ;  /* 0x000000ff4800720c */ /* 0x000ff60003f05270 */
[----:B------:R-:W2:Y:S02]  /*6700*/  LDTM.x16 R4, tmem[UR4] ;  /* 0x00000004000479ee */ /* 0x000ea40008240000 */
[C---:B--2---:R-:W-:Y:S01]  /*6710*/  FMUL R4, R32.reuse, R4 ;  /* 0x0000000420047220 */ /* 0x044fe20000400000 */
[C---:B------:R-:W-:Y:S01]  /*6720*/  FMUL R5, R32.reuse, R5 ;  /* 0x0000000520057220 */ /* 0x040fe20000400000 */
[C---:B------:R-:W-:Y:S01]  /*6730*/  FMUL R6, R32.reuse, R6 ;  /* 0x0000000620067220 */ /* 0x040fe20000400000 */
[C---:B------:R-:W-:Y:S01]  /*6740*/  FMUL R7, R32.reuse, R7 ;  /* 0x0000000720077220 */ /* 0x040fe20000400000 */
[C---:B------:R-:W-:Y:S01]  /*6750*/  FFMA R4, R35.reuse, R34, R4 ;  /* 0x0000002223047223 */ /* 0x040fe20000000004 */
[C---:B------:R-:W-:Y:S01]  /*6760*/  FFMA R5, R35.reuse, R36, R5 ;  /* 0x0000002423057223 */ /* 0x040fe20000000005 */
[C---:B------:R-:W-:Y:S01]  /*6770*/  FFMA R6, R35.reuse, R37, R6 ;  /* 0x0000002523067223 */ /* 0x040fe20000000006 */
[C---:B------:R-:W-:Y:S01]  /*6780*/  FFMA R7, R35.reuse, R38, R7 ;  /* 0x0000002623077223 */ /* 0x040fe20000000007 */
[C---:B------:R-:W-:Y:S01]  /*6790*/  FMUL R8, R32.reuse, R8 ;  /* 0x0000000820087220 */ /* 0x040fe20000400000 */
[----:B------:R2:W-:Y:S01]  /*67a0*/  STS [R71], R4 ;  /* 0x0000000447007388 */ /* 0x0005e20000000800 */
[C---:B------:R-:W-:Y:S01]  /*67b0*/  FMUL R9, R32.reuse, R9 ;  /* 0x0000000920097220 */ /* 0x040fe20000400000 */
[C---:B------:R-:W-:Y:S01]  /*67c0*/  FMUL R10, R32.reuse, R10 ;  /* 0x0000000a200a7220 */ /* 0x040fe20000400000 */
[C---:B------:R-:W-:Y:S01]  /*67d0*/  FFMA R8, R35.reuse, R39, R8 ;  /* 0x0000002723087223 */ /* 0x040fe20000000008 */
[----:B------:R2:W-:Y:S01]  /*67e0*/  STS [R78], R5 ;  /* 0x000000054e007388 */ /* 0x0005e20000000800 */
        /* <DEDUP_REMOVED lines=11> */
[----:B------:R2:W-:Y:S01]  /*68a0*/  STS [R71+0x200], R8 ;  /* 0x0002000847007388 */ /* 0x0005e20000000800 */
[C---:B------:R-:W-:Y:S01]  /*68b0*/  FMUL R15, R32.reuse, R15 ;  /* 0x0000000f200f7220 */ /* 0x040fe20000400000 */
[C---:B------:R-:W-:Y:S01]  /*68c0*/  FMUL R16, R32.reuse, R16 ;  /* 0x0000001020107220 */ /* 0x040fe20000400000 */
[C---:B------:R-:W-:Y:S01]  /*68d0*/  FFMA R14, R35.reuse, R45, R14 ;  /* 0x0000002d230e7223 */ /* 0x040fe2000000000e */
[----:B------:R2:W-:Y:S01]  /*68e0*/  STS [R78+0x200], R9 ;  /* 0x000200094e007388 */ /* 0x0005e20000000800 */
[C---:B------:R-:W-:Y:S01]  /*68f0*/  FFMA R15, R35.reuse, R46, R15 ;  /* 0x0000002e230f7223 */ /* 0x040fe2000000000f */
[C---:B------:R-:W-:Y:S01]  /*6900*/  FFMA R16, R35.reuse, R47, R16 ;  /* 0x0000002f23107223 */ /* 0x040fe20000000010 */
[C---:B------:R-:W-:Y:S01]  /*6910*/  FMUL R17, R32.reuse, R17 ;  /* 0x0000001120117220 */ /* 0x040fe20000400000 */
[----:B------:R2:W-:Y:S01]  /*6920*/  STS [R69+0x200], R10 ;  /* 0x0002000a45007388 */ /* 0x0005e20000000800 */
[C---:B------:R-:W-:Y:S01]  /*6930*/  FMUL R18, R32.reuse, R18 ;  /* 0x0000001220127220 */ /* 0x040fe20000400000 */
[----:B------:R-:W-:Y:S01]  /*6940*/  FMUL R19, R32, R19 ;  /* 0x0000001320137220 */ /* 0x000fe20000400000 */
[C---:B------:R-:W-:Y:S01]  /*6950*/  FFMA R17, R35.reuse, R48, R17 ;  /* 0x0000003023117223 */ /* 0x040fe20000000011 */
[----:B------:R2:W-:Y:S01]  /*6960*/  STS [R74+0x200], R11 ;  /* 0x0002000b4a007388 */ /* 0x0005e20000000800 */
[C---:B------:R-:W-:Y:S01]  /*6970*/  FFMA R18, R35.reuse, R49, R18 ;  /* 0x0000003123127223 */ /* 0x040fe20000000012 */
[----:B------:R-:W-:Y:S02]  /*6980*/  FFMA R19, R35, R50, R19 ;  /* 0x0000003223137223 */ /* 0x000fe40000000013 */
[----:B------:R2:W-:Y:S04]  /*6990*/  STS [R71+0x400], R12 ;  /* 0x0004000c47007388 */ /* 0x0005e80000000800 */
[----:B------:R2:W-:Y:S04]  /*69a0*/  STS [R78+0x400], R13 ;  /* 0x0004000d4e007388 */ /* 0x0005e80000000800 */
[----:B------:R2:W-:Y:S04]  /*69b0*/  STS [R69+0x400], R14 ;  /* 0x0004000e45007388 */ /* 0x0005e80000000800 */
[----:B------:R2:W-:Y:S04]  /*69c0*/  STS [R74+0x400], R15 ;  /* 0x0004000f4a007388 */ /* 0x0005e80000000800 */
[----:B------:R2:W-:Y:S04]  /*69d0*/  STS [R71+0x600], R16 ;  /* 0x0006001047007388 */ /* 0x0005e80000000800 */
[----:B------:R2:W-:Y:S04]  /*69e0*/  STS [R78+0x600], R17 ;  /* 0x000600114e007388 */ /* 0x0005e80000000800 */
[----:B------:R2:W-:Y:S04]  /*69f0*/  STS [R69+0x600], R18 ;  /* 0x0006001245007388 */ /* 0x0005e80000000800 */
[----:B------:R2:W-:Y:S01]  /*6a00*/  STS [R74+0x600], R19 ;  /* 0x000600134a007388 */ /* 0x0005e20000000800 */
[----:B------:R-:W-:Y:S01]  /*6a10*/  @!PT LDS RZ, [RZ] ;  /* 0x00000000fffff984 */ /* 0x000fe20000000800 */
[----:B------:R-:W-:Y:S01]  /*6a20*/  @!PT LDS RZ, [RZ] ;  /* 0x00000000fffff984 */ /* 0x000fe20000000800 */
[----:B------:R-:W-:Y:S01]  /*6a30*/  @!PT LDS RZ, [RZ] ;  /* 0x00000000fffff984 */ /* 0x000fe20000000800 */
[----:B------:R-:W-:Y:S01]  /*6a40*/  @!PT LDS RZ, [RZ] ;  /* 0x00000000fffff984 */ /* 0x000fe20000000800 */
[----:B------:R4:W-:Y:S06]  /*6a50*/  MEMBAR.ALL.CTA ;  /* 0x0000000000007992 */ /* 0x0009ec0000008000 */
[----:B----4-:R-:W4:Y:S02]  /*6a60*/  FENCE.VIEW.ASYNC.S ;  /* 0x00000000000073c6 */ /* 0x010f240000000000 */
[----:B----4-:R-:W-:Y:S06]  /*6a70*/  BAR.SYNC.DEFER_BLOCKING 0x1, 0x80 ;  /* 0x0042000000007b1d */ /* 0x010fec0000010000 */
[----:B------:R-:W-:Y:S05]  /*6a80*/  @P0 BRA `(.L_x_108) ;  /* 0x0000000000600947 */ /* 0x000fea0003800000 */
[----:B------:R-:W-:Y:S02]  /*6a90*/  UIADD3 UR4, UPT, UPT, UR48, 0x200, URZ ;  /* 0x0000020030047890 */ /* 0x000fe4000fffe0ff */
[----:B------:R-:W-:Y:S01]  /*6aa0*/  UIADD3 UR16, UP0, UPT, UR52, 0x880, URZ ;  /* 0x0000088034107890 */ /* 0x000fe2000ff1e0ff */
[----:B------:R-:W-:Y:S01]  /*6ab0*/  UMOV UR43, UR36 ;  /* 0x00000024002b7c82 */ /* 0x000fe20008000000 */
[----:B------:R-:W-:Y:S02]  /*6ac0*/  UIADD3 UR13, UPT, UPT, UR41, 0x20, URZ ;  /* 0x00000020290d7890 */ /* 0x000fe4000fffe0ff */
[----:B------:R-:W-:Y:S01]  /*6ad0*/  MOV R64, UR4 ;  /* 0x0000000400407c02 */ /* 0x000fe20008000f00 */
[----:B------:R-:W-:Y:S02]  /*6ae0*/  UIADD3.X UR17, UPT, UPT, URZ, UR53, URZ, UP0, !UPT ;  /* 0x00000035ff117290 */ /* 0x000fe400087fe4ff */
[----:B------:R-:W-:Y:S01]  /*6af0*/  UIADD3 UR12, UPT, UPT, UR48, 0xa00, URZ ;  /* 0x00000a00300c7890 */ /* 0x000fe2000fffe0ff */
[----:B------:R-:W-:Y:S01]  /*6b00*/  R2UR UR40, R64 ;  /* 0x00000000402872ca */ /* 0x000fe200000e0000 */
[----:B------:R-:W-:Y:S01]  /*6b10*/  UMOV UR14, UR42 ;  /* 0x0000002a000e7c82 */ /* 0x000fe20008000000 */
[----:B------:R-:W-:Y:S01]  /*6b20*/  UMOV UR15, UR36 ;  /* 0x00000024000f7c82 */ /* 0x000fe20008000000 */
[----:B------:R-:W-:Y:S02]  /*6b30*/  UIADD3 UR9, UPT, UPT, UR41, 0x40, URZ ;  /* 0x0000004029097890 */ /* 0x000fe4000fffe0ff */
[----:B------:R-:W-:Y:S01]  /*6b40*/  UIADD3 UR8, UPT, UPT, UR48, 0x1200, URZ ;  /* 0x0000120030087890 */ /* 0x000fe2000fffe0ff */
[----:B------:R-:W-:Y:S01]  /*6b50*/  UMOV UR10, UR42 ;  /* 0x0000002a000a7c82 */ /* 0x000fe20008000000 */
[----:B------:R-:W-:Y:S01]  /*6b60*/  UMOV UR11, UR36 ;  /* 0x00000024000b7c82 */ /* 0x000fe20008000000 */
[----:B------:R-:W-:Y:S02]  /*6b70*/  UIADD3 UR5, UPT, UPT, UR41, 0x60, URZ ;  /* 0x0000006029057890 */ /* 0x000fe4000fffe0ff */
[----:B------:R-:W-:Y:S03]  /*6b80*/  UIADD3 UR4, UPT, UPT, UR48, 0x1a00, URZ ;  /* 0x00001a0030047890 */ /* 0x000fe6000fffe0ff */
[----:B------:R4:W-:Y:S01]  /*6b90*/  UTMASTG.3D [UR40], [UR16] ;  /* 0x00000028100073b5 */ /* 0x0009e20008010000 */
[----:B------:R-:W-:Y:S01]  /*6ba0*/  UMOV UR6, UR42 ;  /* 0x0000002a00067c82 */ /* 0x000fe20008000000 */
[----:B------:R-:W-:Y:S01]  /*6bb0*/  UMOV UR7, UR36 ;  /* 0x0000002400077c82 */ /* 0x000fe20008000000 */
[----:B------:R4:W-:Y:S01]  /*6bc0*/  UTMASTG.3D [UR12], [UR16] ;  /* 0x0000000c100073b5 */ /* 0x0009e20008010000 */
[----:B------:R4:W-:Y:S02]  /*6bd0*/  UTMASTG.3D [UR8], [UR16] ;  /* 0x00000008100073b5 */ /* 0x0009e40008010000 */
[----:B------:R4:W-:Y:S01]  /*6be0*/  UTMASTG.3D [UR4], [UR16] ;  /* 0x00000004100073b5 */ /* 0x0009e20008010000 */
[----:B------:R0:W-:Y:S01]  /*6bf0*/  UTMACMDFLUSH ;  /* 0x00000000000079b7 */ /* 0x0001e20000000000 */
[----:B----4-:R-:W-:Y:S04]  /*6c00*/  DEPBAR.LE SB0, 0x1 ;  /* 0x000080400000791a */ /* 0x010fe80000000000 */
.L_x_108:
[----:B------:R-:W-:Y:S05]  /*6c10*/  BSYNC.RECONVERGENT B0 ;  /* 0x0000000000007941 */ /* 0x000fea0003800200 */
.L_x_107:
[----:B------:R-:W-:Y:S01]  /*6c20*/  BAR.SYNC.DEFER_BLOCKING 0x1, 0x80 ;  /* 0x0042000000007b1d */ /* 0x000fe20000010000 */
[----:B------:R-:W-:Y:S01]  /*6c30*/  ISETP.NE.AND P1, PT, R77, RZ, PT ;  /* 0x000000ff4d00720c */ /* 0x000fe20003f25270 */
[----:B------:R-:W-:Y:S01]  /*6c40*/  UISETP.NE.AND UP0, UPT, UR49, URZ, UPT ;  /* 0x000000ff3100728c */ /* 0x000fe2000bf05270 */
[----:B------:R-:W-:Y:S11]  /*6c50*/  LEA R3, R80, UR48, 0x3 ;  /* 0x0000003050037c11 */ /* 0x000ff6000f8e18ff */
[----:B--2---:R-:W-:Y:S01]  /*6c60*/  @P1 SHF.L.U32 R4, R68, 0x1f, RZ ;  /* 0x0000001f44041819 */ /* 0x004fe200000006ff */
[----:B------:R-:W-:Y:S06]  /*6c70*/  BRA.U !UP0, `(.L_x_109) ;  /* 0x0000000108247547 */ /* 0x000fec000b800000 */
[----:B------:R-:W-:Y:S01]  /*6c80*/  IMAD.U32 R5, RZ, RZ, UR51 ;  /* 0x00000033ff057e24 */ /* 0x000fe2000f8e00ff */
[----:B-1----:R-:W-:Y:S01]  /*6c90*/  MOV R0, UR37 ;  /* 0x0000002500007c02 */ /* 0x002fe20008000f00 */
[----:B------:R-:W-:Y:S03]  /*6ca0*/  UIADD3 UR51, UPT, UPT, UR51, 0x1, URZ ;  /* 0x0000000133337890 */ /* 0x000fe6000fffe0ff */
[----:B------:R-:W-:Y:S01]  /*6cb0*/  @P1 LEA R5, R5, UR48, 0x3 ;  /* 0x0000003005051c11 */ /* 0x000fe2000f8e18ff */
[----:B------:R-:W-:Y:S04]  /*6cc0*/  UISETP.NE.AND UP0, UPT, UR51, 0x4, UPT ;  /* 0x000000043300788c */ /* 0x000fe8000bf05270 */
[----:B------:R-:W-:Y:S01]  /*6cd0*/  @P1 VIADD R5, R5, 0x90 ;  /* 0x0000009005051836 */ /* 0x000fe20000000000 */
[----:B------:R-:W-:Y:S04]  /*6ce0*/  USEL UR51, UR51, URZ, UP0 ;  /* 0x000000ff33337287 */ /* 0x000fe80008000000 */
[----:B------:R-:W-:Y:S04]  /*6cf0*/  @P1 PRMT R0, R0, 0x654, R5 ;  /* 0x0000065400001816 */ /* 0x000fe80000000005 */
[----:B------:R2:W-:Y:S04]  /*6d00*/  @P1 SYNCS.ARRIVE.TRANS64.RED.A1T0 RZ, [R0+URZ], RZ ;  /* 0x000000ff00ff19a7 */ /* 0x0005e800081004ff */
.L_x_109:
[----:B------:R-:W4:Y:S01]  /*6d10*/  @P1 SYNCS.PHASECHK.TRANS64.TRYWAIT P0, [R3+URZ+0x70], R4 ;  /* 0x00007004030015a7 */ /* 0x000f2200080011ff */
[----:B------:R-:W-:Y:S01]  /*6d20*/  BSSY B1, `(.L_x_110) ;  /* 0x0000023000017945 */ /* 0x000fe20003800000 */
[----:B----4-:R-:W-:Y:S03]  /*6d30*/  @P1 SEL R81, RZ, 0x1, !P0 ;  /* 0x00000001ff511807 */ /* 0x010fe60004000000 */
[----:B------:R-:W-:Y:S05]  /*6d40*/  @!P1 BRA `(.L_x_111) ;  /* 0x0000000000809947 */ /* 0x000fea0003800000 */
[----:B------:R-:W-:Y:S01]  /*6d50*/  ISETP.NE.AND P0, PT, R81, RZ, PT ;  /* 0x000000ff5100720c */ /* 0x000fe20003f05270 */
[----:B------:R-:W-:Y:S01]  /*6d60*/  BSSY B0, `(.L_x_112) ;  /* 0x0000009000007945 */ /* 0x000fe20003800000 */
[----:B------:R-:W-:Y:S11]  /*6d70*/  ISETP.NE.AND P1, PT, R82, RZ, PT ;  /* 0x000000ff5200720c */ /* 0x000ff60003f25270 */
[----:B------:R-:W-:Y:S02]  /*6d80*/  @!UPT UIADD3 URZ, UPT, UPT, URZ, URZ, URZ ;  /* 0x000000fffffff290 */ /* 0x000fe4000fffe0ff */
[C---:B------:R-:W-:Y:S02]  /*6d90*/  @P1 IMAD R5, R80.reuse, 0x2000, R71 ;  /* 0x0000200050051824 */ /* 0x040fe400078e0247 */
[----:B------:R-:W-:Y:S01]  /*6da0*/  @P1 IMAD R4, R80, 0x2000, R78 ;  /* 0x0000200050041824 */ /* 0x000fe200078e024e */
[----:B------:R-:W-:Y:S06]  /*6db0*/  @P0 BRA `(.L_x_113) ;  /* 0x00000000000c0947 */ /* 0x000fec0003800000 */
[----:B-12---:R-:W-:Y:S04]  /*6dc0*/  SHF.L.U32 R0, R68, 0x1f, RZ ;  /* 0x0000001f44007819 */ /* 0x006fe800000006ff */
[----:B------:R-:W1:Y:S02]  /*6dd0*/  SYNCS.PHASECHK.TRANS64.TRYWAIT P0, [R3+URZ+0x70], R0 ;  /* 0x00007000030075a7 */ /* 0x000e6400080011ff */
[----:B-1----:R-:W-:Y:S05]  /*6de0*/  @!P0 BRA `(.L_x_114) ;  /* 0x0000002800d48947 */ /* 0x002fea0003800000 */
.L_x_113:
[----:B------:R-:W-:Y:S05]  /*6df0*/  BSYNC B0 ;  /* 0x0000000000007941 */ /* 0x000fea0003800000 */
.L_x_112:
[----:B------:R-:W-:Y:S11]  /*6e00*/  ISETP.NE.AND P0, PT, R82, RZ, PT ;  /* 0x000000ff5200720c */ /* 0x000ff60003f05270 */
[----:B------:R-:W-:Y:S02]  /*6e10*/  @!UPT UIADD3 URZ, UPT, UPT, URZ, URZ, URZ ;  /* 0x000000fffffff290 */ /* 0x000fe4000fffe0ff */
[----:B------:R4:W3:Y:S01]  /*6e20*/  @P0 LDS R34, [R5] ;  /* 0x0000000005220984 */ /* 0x0008e20000000800 */
[C---:B-12---:R-:W-:Y:S01]  /*6e30*/  @P0 IMAD R0, R80.reuse, 0x2000, R69 ;  /* 0x0000200050000824 */ /* 0x046fe200078e0245 */
[C---:B------:R-:W-:Y:S01]  /*6e40*/  @P0 LEA R3, R80.reuse, R74, 0xd ;  /* 0x0000004a50030211 */ /* 0x040fe200078e68ff */
[----:B------:R-:W-:Y:S01]  /*6e50*/  VIADD R80, R80, 0x1 ;  /* 0x0000000150507836 */ /* 0x000fe20000000000 */
[----:B------:R4:W1:Y:S04]  /*6e60*/  @P0 LDS R39, [R5+0x200] ;  /* 0x0002000005270984 */ /* 0x0008680000000800 */
[----:B------:R4:W2:Y:S04]  /*6e70*/  @P0 LDS R43, [R5+0x400] ;  /* 0x00040000052b0984 */ /* 0x0008a80000000800 */
[----:B------:R4:W1:Y:S04]  /*6e80*/  @P0 LDS R47, [R5+0x600] ;  /* 0x00060000052f0984 */ /* 0x0008680000000800 */
[----:B------:R4:W1:Y:S04]  /*6e90*/  @P0 LDS R36, [R4] ;  /* 0x0000000004240984 */ /* 0x0008680000000800 */
[----:B------:R4:W1:Y:S04]  /*6ea0*/  @P0 LDS R40, [R4+0x200] ;  /* 0x0002000004280984 */ /* 0x0008680000000800 */
[----:B------:R4:W1:Y:S04]  /*6eb0*/  @P0 LDS R44, [R4+0x400] ;  /* 0x00040000042c0984 */ /* 0x0008680000000800 */
        /* <DEDUP_REMOVED lines=8> */
[----:B--23--:R4:W1:Y:S02]  /*6f40*/  @P0 LDS R50, [R3+0x600] ;  /* 0x0006000003320984 */ /* 0x00c8640000000800 */
.L_x_111:
[----:B------:R-:W-:Y:S05]  /*6f50*/  BSYNC B1 ;  /* 0x0000000000017941 */ /* 0x000fea0003800000 */
.L_x_110:
[----:B-12-4-:R-:W-:Y:S05]  /*6f60*/  VIADD R0, R33, 0x10 ;  /* 0x0000001021007836 */ /* 0x016fea0000000000 */
[----:B------:R-:W-:Y:S04]  /*6f70*/  SHF.R.U32.HI R0, RZ, 0x15, R0 ;  /* 0x00000015ff007819 */ /* 0x000fe80000011600 */
[----:B------:R-:W-:Y:S11]  /*6f80*/  LOP3.LUT P0, RZ, R0, 0x3, R63, 0x48, !PT ;  /* 0x0000000300ff7812 */ /* 0x000ff6000780483f */
[----:B------:R-:W-:Y:S02]  /*6f90*/  @!UPT UIADD3 URZ, UPT, UPT, URZ, URZ, URZ ;  /* 0x000000fffffff290 */ /* 0x000fe4000fffe0ff */
[----:B------:R-:W-:Y:S05]  /*6fa0*/  @!P0 BRA `(.L_x_115) ;  /* 0x0000000000408947 */ /* 0x000fea0003800000 */
[----:B------:R-:W1:Y:S01]  /*6fb0*/  LDCU.64 UR8, c[0x4][0x70] ;  /* 0x01000e00ff0877ac */ /* 0x000e620008000a00 */
[----:B------:R-:W-:Y:S01]  /*6fc0*/  MOV R15, 0x0 ;  /* 0x00000000000f7802 */ /* 0x000fe20000000f00 */
[----:B------:R-:W-:Y:S02]  /*6fd0*/  HFMA2 R12, -RZ, RZ, 0, 5.9604644775390625e-08 ;  /* 0x00000001ff0c7431 */ /* 0x000fe400000001ff */
[----:B------:R-:W-:Y:S02]  /*6fe0*/  IMAD.MOV.U32 R8, RZ, RZ, 0x192 ;  /* 0x00000192ff087424 */ /* 0x000fe400078e00ff */
[----:B------:R-:W-:Y:S01]  /*6ff0*/  IMAD.MOV.U32 R13, RZ, RZ, RZ ;  /* 0x000000ffff0d7224 */ /* 0x000fe200078e00ff */
[----:B------:R-:W2:Y:S01]  /*7000*/  LDCU.64 UR6, c[0x4][0x78] ;  /* 0x01000f00ff0677ac */ /* 0x000ea20008000a00 */
[----:B------:R-:W4:Y:S01]  /*7010*/  LDC.64 R14, c[0x4][R15] ;  /* 0x010000000f0e7b82 */ /* 0x000f220000000a00 */
[----:B------:R-:W5:Y:S01]  /*7020*/  LDCU.64 UR4, c[0x4][0x10] ;  /* 0x01000200ff0477ac */ /* 0x000f620008000a00 */
[----:B-1----:R-:W-:Y:S01]  /*7030*/  MOV R5, UR9 ;  /* 0x0000000900057c02 */ /* 0x002fe20008000f00 */
[----:B------:R-:W-:Y:S01]  /*7040*/  IMAD.U32 R4, RZ, RZ, UR8 ;  /* 0x00000008ff047e24 */ /* 0x000fe2000f8e00ff */
[----:B--2---:R-:W-:Y:S01]  /*7050*/  MOV R7, UR7 ;  /* 0x0000000700077c02 */ /* 0x004fe20008000f00 */
[----:B------:R-:W-:Y:S01]  /*7060*/  IMAD.U32 R6, RZ, RZ, UR6 ;  /* 0x00000006ff067e24 */ /* 0x000fe2000f8e00ff */
[----:B-----5:R-:W-:Y:S01]  /*7070*/  MOV R11, UR5 ;  /* 0x00000005000b7c02 */ /* 0x020fe20008000f00 */
[----:B------:R-:W-:Y:S02]  /*7080*/  IMAD.U32 R10, RZ, RZ, UR4 ;  /* 0x00000004ff0a7e24 */ /* 0x000fe4000f8e00ff */
[----:B------:R-:W-:Y:S07]  /*7090*/  LEPC R20, `(.L_x_115) ;  /* 0x000000001014794e */ /* 0x000fee0000000000 */
[----:B---34-:R-:W-:Y:S05]  /*70a0*/  CALL.ABS.NOINC R14 ;  /* 0x000000000e007343 */ /* 0x018fea0003c00000 */
.L_x_115:
[----:B------:R-:W-:Y:S05]  /*70b0*/  WARPSYNC.ALL ;  /* 0x0000000000007948 */ /* 0x000fea0003800000 */
[----:B------:R-:W-:Y:S01]  /*70c0*/  R2UR UR4, R33 ;  /* 0x00000000210472ca */ /* 0x000fe200000e0000 */
[----:B------:R-:W-:Y:S01]  /*70d0*/  BSSY.RECONVERGENT B0, `(.L_x_116) ;  /* 0x000005b000007945 */ /* 0x000fe20003800200 */
[----:B------:R-:W-:Y:S02]  /*70e0*/  ISETP.NE.AND P6, PT, R77, RZ, PT ;  /* 0x000000ff4d00720c */ /* 0x000fe40003fc5270 */
[----:B------:R-:W-:Y:S02]  /*70f0*/  ISETP.NE.AND P0, PT, R72, RZ, PT ;  /* 0x000000ff4800720c */ /* 0x000fe40003f05270 */
[----:B------:R-:W-:Y:S02]  /*7100*/  MOV R3, UR51 ;  /* 0x0000003300037c02 */ /* 0x000fe40008000f00 */
[----:B------:R-:W-:Y:S05]  /*7110*/  MOV R0, UR37 ;  /* 0x0000002500007c02 */ /* 0x000fea0008000f00 */
[----:B------:R-:W1:Y:S02]  /*7120*/  LDTM.x16 R4, tmem[UR4+0x10] ;  /* 0x00001004000479ee */ /* 0x000e640008240000 */
[----:B------:R-:W-:Y:S02]  /*7130*/  @P6 LEA R3, R3, UR48, 0x3 ;  /* 0x0000003003036c11 */ /* 0x000fe4000f8e18ff */
[----:B------:R-:W-:Y:S02]  /*7140*/  @P6 SHF.L.U32 R20, R68, 0x1f, RZ ;  /* 0x0000001f44146819 */ /* 0x000fe400000006ff */
[----:B------:R-:W-:Y:S04]  /*7150*/  @P6 IADD3 R3, PT, PT, R3, 0x90, RZ ;  /* 0x0000009003036810 */ /* 0x000fe80007ffe0ff */
[----:B------:R-:W-:Y:S02]  /*7160*/  @P6 PRMT R0, R0, 0x654, R3 ;  /* 0x0000065400006816 */ /* 0x000fe40000000003 */
[----:B------:R-:W-:Y:S01]  /*7170*/  LEA R3, R80, UR48, 0x3 ;  /* 0x0000003050037c11 */ /* 0x000fe2000f8e18ff */
[C---:B-1----:R-:W-:Y:S01]  /*7180*/  FMUL R4, R32.reuse, R4 ;  /* 0x0000000420047220 */ /* 0x042fe20000400000 */
        /* <DEDUP_REMOVED lines=52> */
[----:B--2---:R-:W2:Y:S02]  /*74d0*/  FENCE.VIEW.ASYNC.S ;  /* 0x00000000000073c6 */ /* 0x004ea40000000000 */
[----:B--2---:R-:W-:Y:S06]  /*74e0*/  BAR.SYNC.DEFER_BLOCKING 0x1, 0x80 ;  /* 0x0042000000007b1d */ /* 0x004fec0000010000 */
[----:B------:R-:W-:Y:S05]  /*74f0*/  @P0 BRA `(.L_x_117) ;  /* 0x0000000000600947 */ /* 0x000fea0003800000 */
[----:B------:R-:W-:Y:S02]  /*7500*/  UIADD3 UR20, UP0, UPT, UR52, 0x880, URZ ;  /* 0x0000088034147890 */ /* 0x000fe4000ff1e0ff */
[----:B------:R-:W-:Y:S02]  /*7510*/  UIADD3 UR14, UPT, UPT, UR42, 0x10, URZ ;  /* 0x000000102a0e7890 */ /* 0x000fe4000fffe0ff */
[----:B------:R-:W-:Y:S02]  /*7520*/  UIADD3 UR12, UPT, UPT, UR48, 0x2200, URZ ;  /* 0x00002200300c7890 */ /* 0x000fe4000fffe0ff */
[----:B------:R-:W-:Y:S01]  /*7530*/  UIADD3.X UR21, UPT, UPT, URZ, UR53, URZ, UP0, !UPT ;  /* 0x00000035ff157290 */ /* 0x000fe200087fe4ff */
[----:B------:R-:W-:Y:S01]  /*7540*/  UMOV UR13, UR41 ;  /* 0x00000029000d7c82 */ /* 0x000fe20008000000 */
[----:B------:R-:W-:Y:S01]  /*7550*/  UMOV UR15, UR36 ;  /* 0x00000024000f7c82 */ /* 0x000fe20008000000 */
[----:B------:R-:W-:Y:S02]  /*7560*/  UIADD3 UR17, UPT, UPT, UR41, 0x20, URZ ;  /* 0x0000002029117890 */ /* 0x000fe4000fffe0ff */
[----:B------:R-:W-:Y:S01]  /*7570*/  UIADD3 UR16, UPT, UPT, UR48, 0x2a00, URZ ;  /* 0x00002a0030107890 */ /* 0x000fe2000fffe0ff */
[----:B------:R-:W-:Y:S03]  /*7580*/  UMOV UR19, UR36 ;  /* 0x0000002400137c82 */ /* 0x000fe60008000000 */
[----:B------:R2:W-:Y:S01]  /*7590*/  UTMASTG.3D [UR12], [UR20] ;  /* 0x0000000c140073b5 */ /* 0x0005e20008010000 */
[----:B------:R-:W-:Y:S01]  /*75a0*/  UMOV UR18, UR14 ;  /* 0x0000000e00127c82 */ /* 0x000fe20008000000 */
[----:B------:R-:W-:Y:S02]  /*75b0*/  UIADD3 UR9, UPT, UPT, UR41, 0x40, URZ ;  /* 0x0000004029097890 */ /* 0x000fe4000fffe0ff */
[----:B------:R-:W-:Y:S01]  /*75c0*/  UIADD3 UR8, UPT, UPT, UR48, 0x3200, URZ ;  /* 0x0000320030087890 */ /* 0x000fe2000fffe0ff */
[----:B------:R-:W-:Y:S01]  /*75d0*/  UMOV UR11, UR36 ;  /* 0x00000024000b7c82 */ /* 0x000fe20008000000 */
[----:B------:R-:W-:Y:S01]  /*75e0*/  UMOV UR10, UR14 ;  /* 0x0000000e000a7c82 */ /* 0x000fe20008000000 */
[----:B------:R2:W-:Y:S01]  /*75f0*/  UTMASTG.3D [UR16], [UR20] ;  /* 0x00000010140073b5 */ /* 0x0005e20008010000 */
[----:B------:R-:W-:Y:S02]  /*7600*/  UIADD3 UR5, UPT, UPT, UR41, 0x60, URZ ;  /* 0x0000006029057890 */ /* 0x000fe4000fffe0ff */
[----:B------:R-:W-:Y:S01]  /*7610*/  UIADD3 UR4, UPT, UPT, UR48, 0x3a00, URZ ;  /* 0x00003a0030047890 */ /* 0x000fe2000fffe0ff */
[----:B------:R-:W-:Y:S01]  /*7620*/  UMOV UR7, UR36 ;  /* 0x0000002400077c82 */ /* 0x000fe20008000000 */
[----:B------:R-:W-:Y:S01]  /*7630*/  UMOV UR6, UR14 ;  /* 0x0000000e00067c82 */ /* 0x000fe20008000000 */
[----:B------:R2:W-:Y:S06]  /*7640*/  UTMASTG.3D [UR8], [UR20] ;  /* 0x00000008140073b5 */ /* 0x0005ec0008010000 */
[----:B------:R2:W-:Y:S01]  /*7650*/  UTMASTG.3D [UR4], [UR20] ;  /* 0x00000004140073b5 */ /* 0x0005e20008010000 */
[----:B------:R0:W-:Y:S01]  /*7660*/  UTMACMDFLUSH ;  /* 0x00000000000079b7 */ /* 0x0001e20000000000 */
[----:B--2---:R-:W-:Y:S04]  /*7670*/  DEPBAR.LE SB0, 0x1 ;  /* 0x000080400000791a */ /* 0x004fe80000000000 */
.L_x_117:
[----:B------:R-:W-:Y:S05]  /*7680*/  BSYNC.RECONVERGENT B0 ;  /* 0x0000000000007941 */ /* 0x000fea0003800200 */
.L_x_116:
[----:B------:R-:W-:Y:S01]  /*7690*/  BAR.SYNC.DEFER_BLOCKING 0x1, 0x80 ;  /* 0x0042000000007b1d */ /* 0x000fe20000010000 */
[----:B------:R-:W-:Y:S04]  /*76a0*/  UIADD3 UR40, UPT, UPT, UR51, 0x1, URZ ;  /* 0x0000000133287890 */ /* 0x000fe8000fffe0ff */
[----:B------:R-:W-:Y:S04]  /*76b0*/  UISETP.NE.AND UP0, UPT, UR40, 0x4, UPT ;  /* 0x000000042800788c */ /* 0x000fe8000bf05270 */
[----:B------:R-:W-:Y:S01]  /*76c0*/  USEL UR40, UR40, URZ, UP0 ;  /* 0x000000ff28287287 */ /* 0x000fe20008000000 */
[----:B------:R2:W-:Y:S01]  /*76d0*/  @P6 SYNCS.ARRIVE.TRANS64.RED.A1T0 RZ, [R0+URZ], RZ ;  /* 0x000000ff00ff69a7 */ /* 0x0005e200081004ff */
[----:B------:R-:W-:Y:S01]  /*76e0*/  BSSY B1, `(.L_x_118) ;  /* 0x0000024000017945 */ /* 0x000fe20003800000 */
[----:B------:R-:W4:Y:S02]  /*76f0*/  @P6 SYNCS.PHASECHK.TRANS64.TRYWAIT P0, [R3+URZ+0x70], R20 ;  /* 0x00007014030065a7 */ /* 0x000f2400080011ff */
[----:B----4-:R-:W-:Y:S01]  /*7700*/  @P6 SEL R81, RZ, 0x1, !P0 ;  /* 0x00000001ff516807 */ /* 0x010fe20004000000 */
[----:B--2---:R-:W-:Y:S06]  /*7710*/  @!P6 BRA `(.L_x_119) ;  /* 0x000000000080e947 */ /* 0x004fec0003800000 */
[----:B------:R-:W-:Y:S01]  /*7720*/  ISETP.NE.AND P0, PT, R81, RZ, PT ;  /* 0x000000ff5100720c */ /* 0x000fe20003f05270 */
[----:B------:R-:W-:Y:S01]  /*7730*/  BSSY B0, `(.L_x_120) ;  /* 0x0000009000007945 */ /* 0x000fe20003800000 */
[----:B------:R-:W-:Y:S11]  /*7740*/  ISETP.NE.AND P1, PT, R82, RZ, PT ;  /* 0x000000ff5200720c */ /* 0x000ff60003f25270 */
[----:B------:R-:W-:Y:S02]  /*7750*/  @!UPT UIADD3 URZ, UPT, UPT, URZ, URZ, URZ ;  /* 0x000000fffffff290 */ /* 0x000fe4000fffe0ff */
[C---:B-1----:R-:W-:Y:S02]  /*7760*/  @P1 IMAD R4, R80.reuse, 0x2000, R71 ;  /* 0x0000200050041824 */ /* 0x042fe400078e0247 */
[----:B------:R-:W-:Y:S01]  /*7770*/  @P1 IMAD R0, R80, 0x2000, R78 ;  /* 0x0000200050001824 */ /* 0x000fe200078e024e */
[----:B------:R-:W-:Y:S06]  /*7780*/  @P0 BRA `(.L_x_121) ;  /* 0x00000000000c0947 */ /* 0x000fec0003800000 */
[----:B------:R-:W-:Y:S04]  /*7790*/  SHF.L.U32 R6, R68, 0x1f, RZ ;  /* 0x0000001f44067819 */ /* 0x000fe800000006ff */
[----:B------:R-:W1:Y:S02]  /*77a0*/  SYNCS.PHASECHK.TRANS64.TRYWAIT P0, [R3+URZ+0x70], R6 ;  /* 0x00007006030075a7 */ /* 0x000e6400080011ff */
[----:B-1----:R-:W-:Y:S05]  /*77b0*/  @!P0 BRA `(.L_x_122) ;  /* 0x0000002000748947 */ /* 0x002fea0003800000 */
.L_x_121:
[----:B------:R-:W-:Y:S05]  /*77c0*/  BSYNC B0 ;  /* 0x0000000000007941 */ /* 0x000fea0003800000 */
.L_x_120:
[----:B------:R-:W-:Y:S11]  /*77d0*/  ISETP.NE.AND P0, PT, R82, RZ, PT ;  /* 0x000000ff5200720c */ /* 0x000ff60003f05270 */
[----:B------:R-:W-:Y:S02]  /*77e0*/  @!UPT UIADD3 URZ, UPT, UPT, URZ, URZ, URZ ;  /* 0x000000fffffff290 */ /* 0x000fe4000fffe0ff */
[----:B------:R2:W4:Y:S01]  /*77f0*/  @P0 LDS R34, [R4] ;  /* 0x0000000004220984 */ /* 0x0005220000000800 */
[C---:B-1----:R-:W-:Y:S01]  /*7800*/  @P0 IMAD R3, R80.reuse, 0x2000, R69 ;  /* 0x0000200050030824 */ /* 0x042fe200078e0245 */
[C---:B------:R-:W-:Y:S01]  /*7810*/  @P0 LEA R5, R80.reuse, R74, 0xd ;  /* 0x0000004a50050211 */ /* 0x040fe200078e68ff */
[----:B------:R-:W-:Y:S01]  /*7820*/  VIADD R80, R80, 0x1 ;  /* 0x0000000150507836 */ /* 0x000fe20000000000 */
        /* <DEDUP_REMOVED lines=14> */
[----:B----4-:R2:W1:Y:S02]  /*7910*/  @P0 LDS R50, [R5+0x600] ;  /* 0x0006000005320984 */ /* 0x0104640000000800 */
.L_x_119:
[----:B------:R-:W-:Y:S05]  /*7920*/  BSYNC B1 ;  /* 0x0000000000017941 */ /* 0x000fea0003800000 */
.L_x_118:
[----:B--2---:R-:W-:Y:S05]  /*7930*/  VIADD R0, R33, 0x20 ;  /* 0x0000002021007836 */ /* 0x004fea0000000000 */
[----:B------:R-:W-:Y:S04]  /*7940*/  SHF.R.U32.HI R0, RZ, 0x15, R0 ;  /* 0x00000015ff007819 */ /* 0x000fe80000011600 */
[----:B------:R-:W-:Y:S11]  /*7950*/  LOP3.LUT P0, RZ, R0, 0x3, R63, 0x48, !PT ;  /* 0x0000000300ff7812 */ /* 0x000ff6000780483f */
[----:B------:R-:W-:Y:S02]  /*7960*/  @!UPT UIADD3 URZ, UPT, UPT, URZ, URZ, URZ ;  /* 0x000000fffffff290 */ /* 0x000fe4000fffe0ff */
[----:B------:R-:W-:Y:S05]  /*7970*/  @!P0 BRA `(.L_x_123) ;  /* 0x0000000000408947 */ /* 0x000fea0003800000 */
[----:B------:R-:W2:Y:S01]  /*7980*/  LDCU.64 UR8, c[0x4][0x70] ;  /* 0x01000e00ff0877ac */ /* 0x000ea20008000a00 */
[----:B-1----:R-:W-:Y:S01]  /*7990*/  MOV R15, 0x0 ;  /* 0x00000000000f7802 */ /* 0x002fe20000000f00 */
[----:B------:R-:W-:Y:S02]  /*79a0*/  HFMA2 R12, -RZ, RZ, 0, 5.9604644775390625e-08 ;  /* 0x00000001ff0c7431 */ /* 0x000fe400000001ff */
[----:B------:R-:W-:Y:S02]  /*79b0*/  IMAD.MOV.U32 R8, RZ, RZ, 0x192 ;  /* 0x00000192ff087424 */ /* 0x000fe400078e00ff */
[----:B------:R-:W-:Y:S01]  /*79c0*/  IMAD.MOV.U32 R13, RZ, RZ, RZ ;  /* 0x000000ffff0d7224 */ /* 0x000fe200078e00ff */
[----:B------:R-:W1:Y:S01]  /*79d0*/  LDCU.64 UR6, c[0x4][0x78] ;  /* 0x01000f00ff0677ac */ /* 0x000e620008000a00 */
[----:B------:R-:W4:Y:S01]  /*79e0*/  LDC.64 R14, c[0x4][R15] ;  /* 0x010000000f0e7b82 */ /* 0x000f220000000a00 */
[----:B------:R-:W5:Y:S01]  /*79f0*/  LDCU.64 UR4, c[0x4][0x10] ;  /* 0x01000200ff0477ac */ /* 0x000f620008000a00 */
[----:B--2---:R-:W-:Y:S01]  /*7a00*/  MOV R5, UR9 ;  /* 0x0000000900057c02 */ /* 0x004fe20008000f00 */
[----:B------:R-:W-:Y:S01]  /*7a10*/  IMAD.U32 R4, RZ, RZ, UR8 ;  /* 0x00000008ff047e24 */ /* 0x000fe2000f8e00ff */
[----:B-1----:R-:W-:Y:S01]  /*7a20*/  MOV R7, UR7 ;  /* 0x0000000700077c02 */ /* 0x002fe20008000f00 */
[----:B------:R-:W-:Y:S01]  /*7a30*/  IMAD.U32 R6, RZ, RZ, UR6 ;  /* 0x00000006ff067e24 */ /* 0x000fe2000f8e00ff */
[----:B-----5:R-:W-:Y:S01]  /*7a40*/  MOV R11, UR5 ;  /* 0x00000005000b7c02 */ /* 0x020fe20008000f00 */
[----:B------:R-:W-:Y:S02]  /*7a50*/  IMAD.U32 R10, RZ, RZ, UR4 ;  /* 0x00000004ff0a7e24 */ /* 0x000fe4000f8e00ff */
[----:B------:R-:W-:Y:S07]  /*7a60*/  LEPC R20, `(.L_x_123) ;  /* 0x000000001014794e */ /* 0x000fee0000000000 */
[----:B---34-:R-:W-:Y:S05]  /*7a70*/  CALL.ABS.NOINC R14 ;  /* 0x000000000e007343 */ /* 0x018fea0003c00000 */
.L_x_123:
[----:B------:R-:W-:Y:S05]  /*7a80*/  WARPSYNC.ALL ;  /* 0x0000000000007948 */ /* 0x000fea0003800000 */
[----:B------:R-:W-:Y:S01]  /*7a90*/  R2UR UR4, R33 ;  /* 0x00000000210472ca */ /* 0x000fe200000e0000 */
[----:B------:R-:W-:Y:S01]  /*7aa0*/  BSSY.RECONVERGENT B0, `(.L_x_124) ;  /* 0x000005b000007945 */ /* 0x000fe20003800200 */
[----:B------:R-:W-:Y:S02]  /*7ab0*/  ISETP.NE.AND P6, PT, R77, RZ, PT ;  /* 0x000000ff4d00720c */ /* 0x000fe40003fc5270 */
[----:B------:R-:W-:Y:S02]  /*7ac0*/  ISETP.NE.AND P0, PT, R72, RZ, PT ;  /* 0x000000ff4800720c */ /* 0x000fe40003f05270 */
[----:B------:R-:W-:Y:S02]  /*7ad0*/  MOV R3, UR40 ;  /* 0x0000002800037c02 */ /* 0x000fe40008000f00 */
[----:B------:R-:W-:Y:S02]  /*7ae0*/  MOV R0, UR37 ;  /* 0x0000002500007c02 */ /* 0x000fe40008000f00 */
[----:B------:R-:W-:Y:S03]  /*7af0*/  LEA R20, R80, UR48, 0x3 ;  /* 0x0000003050147c11 */ /* 0x000fe6000f8e18ff */
[----:B-1----:R-:W1:Y:S02]  /*7b00*/  LDTM.x16 R4, tmem[UR4+0x20] ;  /* 0x00002004000479ee */ /* 0x002e640008240000 */
[----:B------:R-:W-:Y:S04]  /*7b10*/  @P6 LEA R3, R3, UR48, 0x3 ;  /* 0x0000003003036c11 */ /* 0x000fe8000f8e18ff */
[----:B------:R-:W-:Y:S04]  /*7b20*/  @P6 IADD3 R3, PT, PT, R3, 0x90, RZ ;  /* 0x0000009003036810 */ /* 0x000fe80007ffe0ff */
[----:B------:R-:W-:Y:S02]  /*7b30*/  @P6 PRMT R0, R0, 0x654, R3 ;  /* 0x0000065400006816 */ /* 0x000fe40000000003 */
[----:B------:R-:W-:Y:S01]  /*7b40*/  @P6 SHF.L.U32 R3, R68, 0x1f, RZ ;  /* 0x0000001f44036819 */ /* 0x000fe200000006ff */
        /* <DEDUP_REMOVED lines=80> */
.L_x_125:
[----:B------:R-:W-:Y:S05]  /*8050*/  BSYNC.RECONVERGENT B0 ;  /* 0x0000000000007941 */ /* 0x000fea0003800200 */
.L_x_124:
        /* <DEDUP_REMOVED lines=19> */
.L_x_129:
[----:B------:R-:W-:Y:S05]  /*8190*/  BSYNC B0 ;  /* 0x0000000000007941 */ /* 0x000fea0003800000 */
.L_x_128:
[----:B------:R-:W-:Y:S11]  /*81a0*/  ISETP.NE.AND P0, PT, R82, RZ, PT ;  /* 0x000000ff5200720c */ /* 0x000ff60003f05270 */
[----:B------:R-:W-:Y:S02]  /*81b0*/  @!UPT UIADD3 URZ, UPT, UPT, URZ, URZ, URZ ;  /* 0x000000fffffff290 */ /* 0x000fe4000fffe0ff */
[----:B------:R2:W4:Y:S01]  /*81c0*/  @P0 LDS R34, [R4] ;  /* 0x0000000004220984 */ /* 0x0005220000000800 */
[C---:B-1----:R-:W-:Y:S01]  /*81d0*/  @P0 IMAD R3, R80.reuse, 0x2000, R69 ;  /* 0x0000200050030824 */ /* 0x042fe200078e0245 */
[----:B------:R-:W-:Y:S02]  /*81e0*/  @P0 LEA R80, R80, R74, 0xd ;  /* 0x0000004a50500211 */ /* 0x000fe400078e68ff */
        /* <DEDUP_REMOVED lines=15> */
.L_x_127:
[----:B------:R-:W-:Y:S05]  /*82e0*/  BSYNC B1 ;  /* 0x0000000000017941 */ /* 0x000fea0003800000 */
.L_x_126:
        /* <DEDUP_REMOVED lines=21> */
.L_x_131:
[----:B------:R-:W-:Y:S01]  /*8440*/  ISETP.NE.AND P0, PT, R72, RZ, PT ;  /* 0x000000ff4800720c */ /* 0x000fe20003f05270 */
[----:B------:R-:W-:Y:S05]  /*8450*/  WARPSYNC.ALL ;  /* 0x0000000000007948 */ /* 0x000fea0003800000 */
[----:B------:R-:W-:Y:S01]  /*8460*/  R2UR UR4, R33 ;  /* 0x00000000210472ca */ /* 0x000fe200000e0000 */
[----:B------:R-:W-:Y:S01]  /*8470*/  BSSY.RECONVERGENT B0, `(.L_x_132) ;  /* 0x0000056000007945 */ /* 0x000fe20003800200 */
[----:B------:R-:W-:Y:S04]  /*8480*/  IADD3 R0, PT, PT, R79, 0xf0, RZ ;  /* 0x000000f04f007810 */ /* 0x000fe80007ffe0ff */
[----:B------:R-:W-:Y:S07]  /*8490*/  LOP3.LUT R0, R0, 0xfefffff8, RZ, 0xc0, !PT ;  /* 0xfefffff800007812 */ /* 0x000fee00078ec0ff */
[----:B-1----:R-:W1:Y:S01]  /*84a0*/  LDTM.x16 R4, tmem[UR4+0x30] ;  /* 0x00003004000479ee */ /* 0x002e620008240000 */
[----:B------:R-:W-:Y:S01]  /*84b0*/  NOP ;  /* 0x0000000000007918 */ /* 0x000fe20000000000 */
[----:B-1----:R1:W-:Y:S01]  /*84c0*/  SYNCS.ARRIVE.TRANS64.RED.A1T0 RZ, [R0+URZ], RZ ;  /* 0x000000ff00ff79a7 */ /* 0x0023e200081004ff */
[C---:B------:R-:W-:Y:S01]  /*84d0*/  FMUL R4, R32.reuse, R4 ;  /* 0x0000000420047220 */ /* 0x040fe20000400000 */
        /* <DEDUP_REMOVED lines=79> */
.L_x_133:
[----:B------:R-:W-:Y:S05]  /*89d0*/  BSYNC.RECONVERGENT B0 ;  /* 0x0000000000007941 */ /* 0x000fea0003800200 */
.L_x_132:
[----:B------:R-:W-:Y:S01]  /*89e0*/  BAR.SYNC.DEFER_BLOCKING 0x1, 0x80 ;  /* 0x0042000000007b1d */ /* 0x000fe20000010000 */
[----:B------:R-:W-:Y:S01]  /*89f0*/  UISETP.NE.AND UP0, UPT, UR49, -0x4, UPT ;  /* 0xfffffffc3100788c */ /* 0x000fe2000bf05270 */
[----:B-1----:R-:W-:Y:S08]  /*8a00*/  IADD3 R0, PT, PT, R30, 0x1, RZ ;  /* 0x000000011e007810 */ /* 0x002ff00007ffe0ff */
[----:B------:R-:W-:Y:S05]  /*8a10*/  BRA.U !UP0, `(.L_x_134) ;  /* 0x0000000108287547 */ /* 0x000fea000b800000 */
[----:B------:R-:W-:Y:S01]  /*8a20*/  ISETP.NE.AND P0, PT, R77, RZ, PT ;  /* 0x000000ff4d00720c */ /* 0x000fe20003f05270 */
[----:B------:R-:W-:Y:S01]  /*8a30*/  IMAD.U32 R4, RZ, RZ, UR51 ;  /* 0x00000033ff047e24 */ /* 0x000fe2000f8e00ff */
[----:B------:R-:W-:Y:S01]  /*8a40*/  UIADD3 UR51, UPT, UPT, UR51, 0x1, URZ ;  /* 0x0000000133337890 */ /* 0x000fe2000fffe0ff */
[----:B------:R-:W-:Y:S03]  /*8a50*/  IMAD.U32 R3, RZ, RZ, UR37 ;  /* 0x00000025ff037e24 */ /* 0x000fe6000f8e00ff */
[----:B------:R-:W-:Y:S04]  /*8a60*/  UISETP.NE.AND UP0, UPT, UR51, 0x4, UPT ;  /* 0x000000043300788c */ /* 0x000fe8000bf05270 */
[----:B------:R-:W-:Y:S03]  /*8a70*/  USEL UR51, UR51, URZ, UP0 ;  /* 0x000000ff33337287 */ /* 0x000fe60008000000 */
[----:B------:R-:W-:Y:S05]  /*8a80*/  @P0 LEA R4, R4, UR48, 0x3 ;  /* 0x0000003004040c11 */ /* 0x000fea000f8e18ff */
[----:B------:R-:W-:Y:S05]  /*8a90*/  @P0 VIADD R4, R4, 0x90 ;  /* 0x0000009004040836 */ /* 0x000fea0000000000 */
[----:B------:R-:W-:Y:S04]  /*8aa0*/  @P0 PRMT R3, R3, 0x654, R4 ;  /* 0x0000065403030816 */ /* 0x000fe80000000004 */
[----:B------:R1:W-:Y:S03]  /*8ab0*/  @P0 SYNCS.ARRIVE.TRANS64.RED.A1T0 RZ, [R3+URZ], RZ ;  /* 0x000000ff03ff09a7 */ /* 0x0003e600081004ff */
.L_x_134:
[----:B------:R-:W-:Y:S01]  /*8ac0*/  ISETP.NE.AND P2, PT, R73, RZ, PT ;  /* 0x000000ff4900720c */ /* 0x000fe20003f45270 */
[----:B------:R-:W-:Y:S01]  /*8ad0*/  UIADD3 UR49, UPT, UPT, UR49, 0x4, URZ ;  /* 0x0000000431317890 */ /* 0x000fe2000fffe0ff */
[----:B------:R-:W-:Y:S01]  /*8ae0*/  ISETP.NE.AND P0, PT, R76, 0x2, PT ;  /* 0x000000024c00780c */ /* 0x000fe20003f05270 */
[----:B------:R-:W-:Y:S01]  /*8af0*/  IMAD.IADD R20, R27, 0x1, R51 ;  /* 0x000000011b147824 */ /* 0x000fe200078e0233 */
[----:B------:R-:W-:Y:S01]  /*8b00*/  ISETP.NE.AND P1, PT, R0, 0x2, PT ;  /* 0x000000020000780c */ /* 0x000fe20003f25270 */
[----:B------:R-:W-:Y:S01]  /*8b10*/  IMAD.IADD R21, R29, 0x1, R58 ;  /* 0x000000011d157824 */ /* 0x000fe200078e023a */
[----:B-1----:R-:W-:Y:S02]  /*8b20*/  SEL R3, RZ, 0x1, P0 ;  /* 0x00000001ff037807 */ /* 0x002fe40000000000 */
[----:B------:R-:W-:Y:S02]  /*8b30*/  SEL R4, RZ, 0x1, P1 ;  /* 0x00000001ff047807 */ /* 0x000fe40000800000 */
[----:B------:R-:W-:Y:S02]  /*8b40*/  LOP3.LUT R66, R66, R3, RZ, 0x3c, !PT ;  /* 0x0000000342427212 */ /* 0x000fe400078e3cff */
[----:B------:R-:W-:Y:S02]  /*8b50*/  LOP3.LUT R67, R67, R4, RZ, 0x3c, !PT ;  /* 0x0000000443437212 */ /* 0x000fe400078e3cff */
[----:B------:R-:W-:Y:S02]  /*8b60*/  @P2 R2UR UR36, R65 ;  /* 0x00000000412422ca */ /* 0x000fe400000e0000 */
[----:B------:R-:W-:Y:S02]  /*8b70*/  SEL R76, R76, RZ, P0 ;  /* 0x000000ff4c4c7207 */ /* 0x000fe40000000000 */
[----:B------:R-:W-:Y:S01]  /*8b80*/  SEL R30, R0, RZ, P1 ;  /* 0x000000ff001e7207 */ /* 0x000fe20000800000 */
[----:B------:R-:W-:Y:S10]  /*8b90*/  @P2 BRA `(.L_x_135) ;  /* 0xffffffc800d82947 */ /* 0x000ff4000383ffff */
[----:B------:R-:W-:-:S09]  /*8ba0*/  UISETP.NE.AND UP0, UPT, UR50, URZ, UPT ;  /* 0x000000ff3200728c */ /* 0x000fd2000bf05270 */
[----:B------:R-:W-:Y:S05]  /*8bb0*/  BRA.U !UP0, `(.L_x_136) ;  /* 0x0000000108487547 */ /* 0x000fea000b800000 */
[----:B------:R-:W1:Y:S02]  /*8bc0*/  LDCU.64 UR4, c[0x0][0xa90] ;  /* 0x00015200ff0477ac */ /* 0x000e640008000a00 */
[----:B-1----:R-:W-:-:S04]  /*8bd0*/  UISETP.NE.U32.AND UP0, UPT, UR4, URZ, UPT ;  /* 0x000000ff0400728c */ /* 0x002fc8000bf05070 */
[----:B------:R-:W-:-:S09]  /*8be0*/  UISETP.NE.AND.EX UP0, UPT, UR5, URZ, UPT, UP0 ;  /* 0x000000ff0500728c */ /* 0x000fd2000bf05300 */
[----:B------:R-:W-:Y:S05]  /*8bf0*/  BRA.U UP0, `(.L_x_137) ;  /* 0x00000001000c7547 */ /* 0x000fea000b800000 */
[----:B------:R-:W-:-:S13]  /*8c00*/  FSETP.NEU.AND P0, PT, R35, RZ, PT ;  /* 0x000000ff2300720b */ /* 0x000fda0003f0d000 */
[----:B------:R-:W-:Y:S05]  /*8c10*/  @!P0 EXIT ;  /* 0x000000000000894d */ /* 0x000fea0003800000 */
[----:B------:R-:W-:Y:S05]  /*8c20*/  BRA `(.L_x_136) ;  /* 0x00000000002c7947 */ /* 0x000fea0003800000 */
.L_x_137:
[----:B------:R-:W-:Y:S01]  /*8c30*/  ISETP.NE.AND P0, PT, R75, RZ, PT ;  /* 0x000000ff4b00720c */ /* 0x000fe20003f05270 */
[----:B------:R-:W-:-:S12]  /*8c40*/  BSSY.RECONVERGENT B0, `(.L_x_136) ;  /* 0x0000009000007945 */ /* 0x000fd80003800200 */
[----:B------:R-:W-:Y:S05]  /*8c50*/  @P0 BRA `(.L_x_138) ;  /* 0x0000000000140947 */ /* 0x000fea0003800000 */
[----:B------:R-:W1:Y:S02]  /*8c60*/  LDCU.64 UR4, c[0x0][0xa88] ;  /* 0x00015100ff0477ac */ /* 0x000e640008000a00 */
[----:B-1----:R-:W-:-:S04]  /*8c70*/  ISETP.NE.U32.AND P0, PT, RZ, UR4, PT ;  /* 0x00000004ff007c0c */ /* 0x002fc8000bf05070 */
[----:B------:R-:W-:-:S13]  /*8c80*/  ISETP.NE.AND.EX P0, PT, RZ, UR5, PT, P0 ;  /* 0x00000005ff007c0c */ /* 0x000fda000bf05300 */
[----:B------:R-:W-:Y:S05]  /*8c90*/  @!P0 EXIT ;  /* 0x000000000000894d */ /* 0x000fea0003800000 */
[----:B------:R-:W-:Y:S05]  /*8ca0*/  BRA `(.L_x_139) ;  /* 0x0000000000087947 */ /* 0x000fea0003800000 */
.L_x_138:
[----:B------:R-:W-:-:S13]  /*8cb0*/  FSETP.NEU.AND P0, PT, R35, RZ, PT ;  /* 0x000000ff2300720b */ /* 0x000fda0003f0d000 */
[----:B------:R-:W-:Y:S05]  /*8cc0*/  @!P0 EXIT ;  /* 0x000000000000894d */ /* 0x000fea0003800000 */
.L_x_139:
[----:B------:R-:W-:Y:S05]  /*8cd0*/  BSYNC.RECONVERGENT B0 ;  /* 0x0000000000007941 */ /* 0x000fea0003800200 */
.L_x_136:
[----:B------:R-:W-:Y:S01]  /*8ce0*/  ULEA UR4, UR51, UR48, 0x3 ;  /* 0x0000003033047291 */ /* 0x000fe2000f8e18ff */
[----:B------:R-:W-:-:S04]  /*8cf0*/  DEPBAR.LE SB0, 0x0 ;  /* 0x000080000000791a */ /* 0x000fc80000000000 */
[----:B------:R-:W-:-:S04]  /*8d00*/  UIADD3 UR4, UPT, UPT, UR4, 0x90, URZ ;  /* 0x0000009004047890 */ /* 0x000fc8000fffe0ff */
[----:B------:R-:W-:-:S09]  /*8d10*/  UPRMT UR4, UR37, 0x654, UR4 ;  /* 0x0000065425047896 */ /* 0x000fd20008000004 */
[----:B------:R-:W-:Y:S01]  /*8d20*/  SYNCS.ARRIVE.TRANS64.RED.A1T0 RZ, [UR4], RZ ;  /* 0x000000ffffff79a7 */ /* 0x000fe20008100404 */
[----:B------:R-:W-:Y:S05]  /*8d30*/  EXIT ;  /* 0x000000000000794d */ /* 0x000fea0003800000 */
.L_x_24:
[----:B--2---:R2:W1:Y:S02]  /*8d40*/  SYNCS.PHASECHK.TRANS64.TRYWAIT P0, [R5+URZ+0x110], R4 ;  /* 0x00011004050075a7 */ /* 0x00446400080011ff */
[----:B-1----:R-:W-:Y:S05]  /*8d50*/  @!P0 NANOSLEEP.SYNCS 0x989680 ;  /* 0x009896800000895d */ /* 0x002fea0003900000 */
[----:B------:R-:W1:Y:S02]  /*8d60*/  @!P0 SYNCS.PHASECHK.TRANS64 P0, [R5+URZ+0x110], R4 ;  /* 0x00011004050085a7 */ /* 0x000e6400080010ff */
[----:B-1----:R-:W-:Y:S05]  /*8d70*/  @!P0 BRA `(.L_x_24) ;  /* 0xfffffffc00f08947 */ /* 0x002fea000383ffff */
[----:B------:R-:W-:Y:S05]  /*8d80*/  BRA `(.L_x_140) ;  /* 0xffffff8800847947 */ /* 0x000fea000383ffff */
.L_x_27:
[----:B------:R-:W-:-:S07]  /*8d90*/  MOV R4, UR9 ;  /* 0x0000000900047c02 */ /* 0x000fce0008000f00 */
.L_x_141:
[----:B-1----:R1:W2:Y:S02]  /*8da0*/  SYNCS.PHASECHK.TRANS64.TRYWAIT P0, [R4+URZ+0x38], R7 ;  /* 0x00003807040075a7 */ /* 0x0022a400080011ff */
[----:B--2---:R-:W-:Y:S05]  /*8db0*/  @!P0 NANOSLEEP.SYNCS 0x989680 ;  /* 0x009896800000895d */ /* 0x004fea0003900000 */
[----:B------:R-:W2:Y:S02]  /*8dc0*/  @!P0 SYNCS.PHASECHK.TRANS64 P0, [R4+URZ+0x38], R7 ;  /* 0x00003807040085a7 */ /* 0x000ea400080010ff */
[----:B--2---:R-:W-:Y:S05]  /*8dd0*/  @!P0 BRA `(.L_x_141) ;  /* 0xfffffffc00f08947 */ /* 0x004fea000383ffff */
[----:B------:R-:W-:Y:S05]  /*8de0*/  BRA `(.L_x_26) ;  /* 0xffffff8800f87947 */ /* 0x000fea000383ffff */
.L_x_29:
[----:B-1----:R1:W2:Y:S02]  /*8df0*/  SYNCS.PHASECHK.TRANS64.TRYWAIT P0, [R8+URZ+0xc0], R5 ;  /* 0x0000c005080075a7 */ /* 0x0022a400080011ff */
[----:B--2---:R-:W-:Y:S05]  /*8e00*/  @!P0 NANOSLEEP.SYNCS 0x989680 ;  /* 0x009896800000895d */ /* 0x004fea0003900000 */
[----:B------:R-:W2:Y:S02]  /*8e10*/  @!P0 SYNCS.PHASECHK.TRANS64 P0, [R8+URZ+0xc0], R5 ;  /* 0x0000c005080085a7 */ /* 0x000ea400080010ff */
[----:B--2---:R-:W-:Y:S05]  /*8e20*/  @!P0 BRA `(.L_x_29) ;  /* 0xfffffffc00f08947 */ /* 0x004fea000383ffff */
[----:B------:R-:W-:Y:S05]  /*8e30*/  BRA `(.L_x_142) ;  /* 0xffffff8c00947947 */ /* 0x000fea000383ffff */
.L_x_33:
[----:B----4-:R-:W-:-:S07]  /*8e40*/  MOV R0, UR4 ;  /* 0x0000000400007c02 */ /* 0x010fce0008000f00 */
.L_x_143:
[----:B-1----:R1:W2:Y:S02]  /*8e50*/  SYNCS.PHASECHK.TRANS64.TRYWAIT P0, [R0+URZ], R3 ;  /* 0x00000003000075a7 */ /* 0x0022a400080011ff */
[----:B--2---:R-:W-:Y:S05]  /*8e60*/  @!P0 NANOSLEEP.SYNCS 0x989680 ;  /* 0x009896800000895d */ /* 0x004fea0003900000 */
[----:B------:R-:W2:Y:S02]  /*8e70*/  @!P0 SYNCS.PHASECHK.TRANS64 P0, [R0+URZ], R3 ;  /* 0x00000003000085a7 */ /* 0x000ea400080010ff */
[----:B--2---:R-:W-:Y:S05]  /*8e80*/  @!P0 BRA `(.L_x_143) ;  /* 0xfffffffc00f08947 */ /* 0x004fea000383ffff */
[----:B------:R-:W-:Y:S05]  /*8e90*/  BRA `(.L_x_144) ;  /* 0xffffff9400047947 */ /* 0x000fea000383ffff */
.L_x_34:
[----:B----4-:R-:W-:-:S07]  /*8ea0*/  MOV R0, UR4 ;  /* 0x0000000400007c02 */ /* 0x010fce0008000f00 */
.L_x_145:
[----:B-1----:R1:W2:Y:S02]  /*8eb0*/  SYNCS.PHASECHK.TRANS64.TRYWAIT P0, [R0+URZ], R3 ;  /* 0x00000003000075a7 */ /* 0x0022a400080011ff */
[----:B--2---:R-:W-:Y:S05]  /*8ec0*/  @!P0 NANOSLEEP.SYNCS 0x989680 ;  /* 0x009896800000895d */ /* 0x004fea0003900000 */
[----:B------:R-:W2:Y:S02]  /*8ed0*/  @!P0 SYNCS.PHASECHK.TRANS64 P0, [R0+URZ], R3 ;  /* 0x00000003000085a7 */ /* 0x000ea400080010ff */
[----:B--2---:R-:W-:Y:S05]  /*8ee0*/  @!P0 BRA `(.L_x_145) ;  /* 0xfffffffc00f08947 */ /* 0x004fea000383ffff */
[----:B------:R-:W-:Y:S05]  /*8ef0*/  BRA `(.L_x_146) ;  /* 0xffffff9400107947 */ /* 0x000fea000383ffff */
.L_x_35:
[----:B----4-:R-:W-:-:S07]  /*8f00*/  MOV R0, UR4 ;  /* 0x0000000400007c02 */ /* 0x010fce0008000f00 */
.L_x_147:
[----:B-1----:R1:W2:Y:S02]  /*8f10*/  SYNCS.PHASECHK.TRANS64.TRYWAIT P0, [R0+URZ], R3 ;  /* 0x00000003000075a7 */ /* 0x0022a400080011ff */
[----:B--2---:R-:W-:Y:S05]  /*8f20*/  @!P0 NANOSLEEP.SYNCS 0x989680 ;  /* 0x009896800000895d */ /* 0x004fea0003900000 */
[----:B------:R-:W2:Y:S02]  /*8f30*/  @!P0 SYNCS.PHASECHK.TRANS64 P0, [R0+URZ], R3 ;  /* 0x00000003000085a7 */ /* 0x000ea400080010ff */
[----:B--2---:R-:W-:Y:S05]  /*8f40*/  @!P0 BRA `(.L_x_147) ;  /* 0xfffffffc00f08947 */ /* 0x004fea000383ffff */
[----:B------:R-:W-:Y:S05]  /*8f50*/  BRA `(.L_x_148) ;  /* 0xffffff94001c7947 */ /* 0x000fea000383ffff */
.L_x_36:
[----:B----4-:R-:W-:-:S07]  /*8f60*/  MOV R0, UR4 ;  /* 0x0000000400007c02 */ /* 0x010fce0008000f00 */
.L_x_149:
[----:B-1----:R1:W2:Y:S02]  /*8f70*/  SYNCS.PHASECHK.TRANS64.TRYWAIT P0, [R0+URZ], R3 ;  /* 0x00000003000075a7 */ /* 0x0022a400080011ff */
[----:B--2---:R-:W-:Y:S05]  /*8f80*/  @!P0 NANOSLEEP.SYNCS 0x989680 ;  /* 0x009896800000895d */ /* 0x004fea0003900000 */
[----:B------:R-:W2:Y:S02]  /*8f90*/  @!P0 SYNCS.PHASECHK.TRANS64 P0, [R0+URZ], R3 ;  /* 0x00000003000085a7 */ /* 0x000ea400080010ff */
[----:B--2---:R-:W-:Y:S05]  /*8fa0*/  @!P0 BRA `(.L_x_149) ;  /* 0xfffffffc00f08947 */ /* 0x004fea000383ffff */
[----:B------:R-:W-:Y:S05]  /*8fb0*/  BRA `(.L_x_150) ;  /* 0xffffff9400287947 */ /* 0x000fea000383ffff */
.L_x_37:
[----:B----4-:R-:W-:-:S07]  /*8fc0*/  MOV R0, UR4 ;  /* 0x0000000400007c02 */ /* 0x010fce0008000f00 */
.L_x_151:
[----:B-1----:R1:W2:Y:S02]  /*8fd0*/  SYNCS.PHASECHK.TRANS64.TRYWAIT P0, [R0+URZ], R3 ;  /* 0x00000003000075a7 */ /* 0x0022a400080011ff */
[----:B--2---:R-:W-:Y:S05]  /*8fe0*/  @!P0 NANOSLEEP.SYNCS 0x989680 ;  /* 0x009896800000895d */ /* 0x004fea0003900000 */
[----:B------:R-:W2:Y:S02]  /*8ff0*/  @!P0 SYNCS.PHASECHK.TRANS64 P0, [R0+URZ], R3 ;  /* 0x00000003000085a7 */ /* 0x000ea400080010ff */
[----:B--2---:R-:W-:Y:S05]  /*9000*/  @!P0 BRA `(.L_x_151) ;  /* 0xfffffffc00f08947 */ /* 0x004fea000383ffff */
[----:B------:R-:W-:Y:S05]  /*9010*/  BRA `(.L_x_152) ;  /* 0xffffff9400347947 */ /* 0x000fea000383ffff */
.L_x_38:
[----:B----4-:R-:W-:-:S07]  /*9020*/  MOV R0, UR4 ;  /* 0x0000000400007c02 */ /* 0x010fce0008000f00 */
.L_x_153:
[----:B-1----:R1:W2:Y:S02]  /*9030*/  SYNCS.PHASECHK.TRANS64.TRYWAIT P0, [R0+URZ], R3 ;  /* 0x00000003000075a7 */ /* 0x0022a400080011ff */
[----:B--2---:R-:W-:Y:S05]  /*9040*/  @!P0 NANOSLEEP.SYNCS 0x989680 ;  /* 0x009896800000895d */ /* 0x004fea0003900000 */
[----:B------:R-:W2:Y:S02]  /*9050*/  @!P0 SYNCS.PHASECHK.TRANS64 P0, [R0+URZ], R3 ;  /* 0x00000003000085a7 */ /* 0x000ea400080010ff */
[----:B--2---:R-:W-:Y:S05]  /*9060*/  @!P0 BRA `(.L_x_153) ;  /* 0xfffffffc00f08947 */ /* 0x004fea000383ffff */
[----:B------:R-:W-:Y:S05]  /*9070*/  BRA `(.L_x_154) ;  /* 0xffffff9400407947 */ /* 0x000fea000383ffff */
.L_x_41:
[----:B-1----:R1:W2:Y:S02]  /*9080*/  SYNCS.PHASECHK.TRANS64.TRYWAIT P0, [R0+URZ+0x100], R5 ;  /* 0x00010005000075a7 */ /* 0x0022a400080011ff */
[----:B--2---:R-:W-:Y:S05]  /*9090*/  @!P0 NANOSLEEP.SYNCS 0x989680 ;  /* 0x009896800000895d */ /* 0x004fea0003900000 */
[----:B------:R-:W2:Y:S02]  /*90a0*/  @!P0 SYNCS.PHASECHK.TRANS64 P0, [R0+URZ+0x100], R5 ;  /* 0x00010005000085a7 */ /* 0x000ea400080010ff */
[----:B--2---:R-:W-:Y:S05]  /*90b0*/  @!P0 BRA `(.L_x_41) ;  /* 0xfffffffc00f08947 */ /* 0x004fea000383ffff */
[----:B------:R-:W-:Y:S05]  /*90c0*/  BRA `(.L_x_155) ;  /* 0xffffff94009c7947 */ /* 0x000fea000383ffff */
.L_x_42:
[----:B------:R-:W-:-:S07]  /*90d0*/  MOV R0, UR5 ;  /* 0x0000000500007c02 */ /* 0x000fce0008000f00 */
.L_x_156:
[----:B-1----:R1:W2:Y:S02]  /*90e0*/  SYNCS.PHASECHK.TRANS64.TRYWAIT P0, [R0+URZ+0xd0], R7 ;  /* 0x0000d007000075a7 */ /* 0x0022a400080011ff */
[----:B--2---:R-:W-:Y:S05]  /*90f0*/  @!P0 NANOSLEEP.SYNCS 0x989680 ;  /* 0x009896800000895d */ /* 0x004fea0003900000 */
[----:B------:R-:W2:Y:S02]  /*9100*/  @!P0 SYNCS.PHASECHK.TRANS64 P0, [R0+URZ+0xd0], R7 ;  /* 0x0000d007000085a7 */ /* 0x000ea400080010ff */
[----:B--2---:R-:W-:Y:S05]  /*9110*/  @!P0 BRA `(.L_x_156) ;  /* 0xfffffffc00f08947 */ /* 0x004fea000383ffff */
[----:B------:R-:W-:Y:S05]  /*9120*/  BRA `(.L_x_157) ;  /* 0xffffff9400ac7947 */ /* 0x000fea000383ffff */
.L_x_43:
[----:B-1----:R1:W2:Y:S02]  /*9130*/  SYNCS.PHASECHK.TRANS64.TRYWAIT P1, [R0+URZ+0xc0], R5 ;  /* 0x0000c005000075a7 */ /* 0x0022a400080211ff */
[----:B--2---:R-:W-:Y:S05]  /*9140*/  @!P1 NANOSLEEP.SYNCS 0x989680 ;  /* 0x009896800000995d */ /* 0x004fea0003900000 */
[----:B------:R-:W2:Y:S02]  /*9150*/  @!P1 SYNCS.PHASECHK.TRANS64 P1, [R0+URZ+0xc0], R5 ;  /* 0x0000c005000095a7 */ /* 0x000ea400080210ff */
[----:B--2---:R-:W-:Y:S05]  /*9160*/  @!P1 BRA `(.L_x_43) ;  /* 0xfffffffc00f09947 */ /* 0x004fea000383ffff */
[----:B------:R-:W-:Y:S05]  /*9170*/  BRA `(.L_x_158) ;  /* 0xffffff9400dc7947 */ /* 0x000fea000383ffff */
.L_x_46:
[----:B------:R-:W-:-:S07]  /*9180*/  MOV R0, UR5 ;  /* 0x0000000500007c02 */ /* 0x000fce0008000f00 */
.L_x_159:
[----:B-1----:R1:W2:Y:S02]  /*9190*/  SYNCS.PHASECHK.TRANS64.TRYWAIT P0, [R0+URZ+0xd0], R3 ;  /* 0x0000d003000075a7 */ /* 0x0022a400080011ff */
[----:B--2---:R-:W-:Y:S05]  /*91a0*/  @!P0 NANOSLEEP.SYNCS 0x989680 ;  /* 0x009896800000895d */ /* 0x004fea0003900000 */
[----:B------:R-:W2:Y:S02]  /*91b0*/  @!P0 SYNCS.PHASECHK.TRANS64 P0, [R0+URZ+0xd0], R3 ;  /* 0x0000d003000085a7 */ /* 0x000ea400080010ff */
[----:B--2---:R-:W-:Y:S05]  /*91c0*/  @!P0 BRA `(.L_x_159) ;  /* 0xfffffffc00f08947 */ /* 0x004fea000383ffff */
[----:B------:R-:W-:Y:S05]  /*91d0*/  BRA `(.L_x_45) ;  /* 0xffffff9800307947 */ /* 0x000fea000383ffff */
.L_x_55:
[----:B-1----:R-:W-:-:S04]  /*91e0*/  MOV R4, UR6 ;  /* 0x0000000600047c02 */ /* 0x002fc80008000f00 */
[----:B------:R1:W2:Y:S03]  /*91f0*/  SYNCS.PHASECHK.TRANS64.TRYWAIT P0, [R4+URZ+0x8], R5 ;  /* 0x00000805040075a7 */ /* 0x0002a600080011ff */
[----:B--2---:R-:W-:Y:S05]  /*9200*/  @!P0 NANOSLEEP.SYNCS 0x989680 ;  /* 0x009896800000895d */ /* 0x004fea0003900000 */
[----:B------:R-:W2:Y:S02]  /*9210*/  @!P0 SYNCS.PHASECHK.TRANS64 P0, [R4+URZ+0x8], R5 ;  /* 0x00000805040085a7 */ /* 0x000ea400080010ff */
[----:B--2---:R-:W-:Y:S05]  /*9220*/  @!P0 BRA `(.L_x_55) ;  /* 0xfffffffc00ec8947 */ /* 0x004fea000383ffff */
[----:B------:R-:W-:Y:S05]  /*9230*/  BRA `(.L_x_54) ;  /* 0xffffff9800e47947 */ /* 0x000fea000383ffff */
.L_x_57:
[----:B------:R-:W-:Y:S01]  /*9240*/  BSSY B0, `(.L_x_160) ;  /* 0x0000006000007945 */ /* 0x000fe20003800000 */
[----:B------:R-:W-:-:S07]  /*9250*/  MOV R15, 0xffffffff ;  /* 0xffffffff000f7802 */ /* 0x000fce0000000f00 */
[----:B-1---5:R-:W-:Y:S05]  /*9260*/  WARPSYNC.COLLECTIVE R15, `(.L_x_161) ;  /* 0x000000000f0c7348 */ /* 0x022fea0003c00000 */
[----:B------:R-:W-:Y:S02]  /*9270*/  ELECT P6, UR79, PT ;  /* 0x00000000004f782f */ /* 0x000fe400038c0000 */
[----:B------:R-:W-:Y:S01]  /*9280*/  MOV R14, UR79 ;  /* 0x0000004f000e7c02 */ /* 0x000fe20008000f00 */
[----:B-1---5:R-:W-:Y:S10]  /*9290*/  ENDCOLLECTIVE ;  /* 0x000000000000791b */ /* 0x022ff40003800000 */
.L_x_161:
[----:B------:R-:W-:Y:S05]  /*92a0*/  BSYNC B0 ;  /* 0x0000000000007941 */ /* 0x000fea0003800000 */
.L_x_160:
[----:B------:R-:W-:Y:S05]  /*92b0*/  BRA `(.L_x_162) ;  /* 0xffffff9c00147947 */ /* 0x000fea000383ffff */
.L_x_59:
[----:B-1----:R-:W-:-:S04]  /*92c0*/  MOV R2, UR6 ;  /* 0x0000000600027c02 */ /* 0x002fc80008000f00 */
[----:B------:R1:W2:Y:S03]  /*92d0*/  SYNCS.PHASECHK.TRANS64.TRYWAIT P0, [R2+URZ+0x8], R3 ;  /* 0x00000803020075a7 */ /* 0x0002a600080011ff */
[----:B--2---:R-:W-:Y:S05]  /*92e0*/  @!P0 NANOSLEEP.SYNCS 0x989680 ;  /* 0x009896800000895d */ /* 0x004fea0003900000 */
[----:B------:R-:W2:Y:S02]  /*92f0*/  @!P0 SYNCS.PHASECHK.TRANS64 P0, [R2+URZ+0x8], R3 ;  /* 0x00000803020085a7 */ /* 0x000ea400080010ff */
[----:B--2---:R-:W-:Y:S05]  /*9300*/  @!P0 BRA `(.L_x_59) ;  /* 0xfffffffc00ec8947 */ /* 0x004fea000383ffff */
[----:B------:R-:W-:Y:S05]  /*9310*/  BRA `(.L_x_58) ;  /* 0xffffff9c00187947 */ /* 0x000fea000383ffff */
.L_x_60:
[----:B-1----:R1:W2:Y:S02]  /*9320*/  SYNCS.PHASECHK.TRANS64.TRYWAIT P0, [R0+URZ+0xc0], R5 ;  /* 0x0000c005000075a7 */ /* 0x0022a400080011ff */
[----:B--2---:R-:W-:Y:S05]  /*9330*/  @!P0 NANOSLEEP.SYNCS 0x989680 ;  /* 0x009896800000895d */ /* 0x004fea0003900000 */
[----:B------:R-:W2:Y:S02]  /*9340*/  @!P0 SYNCS.PHASECHK.TRANS64 P0, [R0+URZ+0xc0], R5 ;  /* 0x0000c005000085a7 */ /* 0x000ea400080010ff */
[----:B--2---:R-:W-:Y:S05]  /*9350*/  @!P0 BRA `(.L_x_60) ;  /* 0xfffffffc00f08947 */ /* 0x004fea000383ffff */
[----:B------:R-:W-:Y:S05]  /*9360*/  BRA `(.L_x_163) ;  /* 0xffffffa000387947 */ /* 0x000fea000383ffff */
.L_x_62:
[----:B------:R-:W-:-:S07]  /*9370*/  MOV R0, UR8 ;  /* 0x0000000800007c02 */ /* 0x000fce0008000f00 */
.L_x_164:
[----:B-1----:R1:W2:Y:S02]  /*9380*/  SYNCS.PHASECHK.TRANS64.TRYWAIT P0, [R0+URZ+0xf0], R5 ;  /* 0x0000f005000075a7 */ /* 0x0022a400080011ff */
[----:B--2---:R-:W-:Y:S05]  /*9390*/  @!P0 NANOSLEEP.SYNCS 0x989680 ;  /* 0x009896800000895d */ /* 0x004fea0003900000 */
[----:B------:R-:W2:Y:S02]  /*93a0*/  @!P0 SYNCS.PHASECHK.TRANS64 P0, [R0+URZ+0xf0], R5 ;  /* 0x0000f005000085a7 */ /* 0x000ea400080010ff */
[----:B--2---:R-:W-:Y:S05]  /*93b0*/  @!P0 BRA `(.L_x_164) ;  /* 0xfffffffc00f08947 */ /* 0x004fea000383ffff */
[----:B------:R-:W-:Y:S05]  /*93c0*/  BRA `(.L_x_165) ;  /* 0xffffffa000847947 */ /* 0x000fea000383ffff */
.L_x_65:
[----:B------:R-:W-:Y:S07]  /*93d0*/  MOV R0, UR7 ;  /* 0x0000000700007c02 */ /* 0x000fee0008000f00 */
.L_x_166:
[----:B-1----:R1:W2:Y:S02]  /*93e0*/  SYNCS.PHASECHK.TRANS64.TRYWAIT P0, [R0+URZ], R5 ;  /* 0x00000005000075a7 */ /* 0x0022a400080011ff */
[----:B--2---:R-:W-:Y:S05]  /*93f0*/  @!P0 NANOSLEEP.SYNCS 0x989680 ;  /* 0x009896800000895d */ /* 0x004fea0003900000 */
[----:B------:R-:W2:Y:S02]  /*9400*/  @!P0 SYNCS.PHASECHK.TRANS64 P0, [R0+URZ], R5 ;  /* 0x00000005000085a7 */ /* 0x000ea400080010ff */
[----:B--2---:R-:W-:Y:S05]  /*9410*/  @!P0 BRA `(.L_x_166) ;  /* 0xfffffffc00f08947 */ /* 0x004fea000383ffff */
[----:B------:R-:W-:Y:S05]  /*9420*/  BRA `(.L_x_64) ;  /* 0xffffffa0009c7947 */ /* 0x000fea000383ffff */
.L_x_69:
[----:B-1----:R-:W-:-:S07]  /*9430*/  MOV R0, UR4 ;  /* 0x0000000400007c02 */ /* 0x002fce0008000f00 */
.L_x_167:
[----:B-1----:R1:W2:Y:S02]  /*9440*/  SYNCS.PHASECHK.TRANS64.TRYWAIT P0, [R0+URZ], R3 ;  /* 0x00000003000075a7 */ /* 0x0022a400080011ff */
[----:B--2---:R-:W-:Y:S05]  /*9450*/  @!P0 NANOSLEEP.SYNCS 0x989680 ;  /* 0x009896800000895d */ /* 0x004fea0003900000 */
[----:B------:R-:W2:Y:S02]  /*9460*/  @!P0 SYNCS.PHASECHK.TRANS64 P0, [R0+URZ], R3 ;  /* 0x00000003000085a7 */ /* 0x000ea400080010ff */
[----:B--2---:R-:W-:Y:S05]  /*9470*/  @!P0 BRA `(.L_x_167) ;  /* 0xfffffffc00f08947 */ /* 0x004fea000383ffff */
[----:B------:R-:W-:Y:S05]  /*9480*/  BRA `(.L_x_168) ;  /* 0xffffffa400947947 */ /* 0x000fea000383ffff */
.L_x_72:
[----:B------:R-:W-:-:S07]  /*9490*/  MOV R0, UR6 ;  /* 0x0000000600007c02 */ /* 0x000fce0008000f00 */
.L_x_169:
[----:B-1----:R1:W2:Y:S02]  /*94a0*/  SYNCS.PHASECHK.TRANS64.TRYWAIT P1, [R0+URZ+0x120], R3 ;  /* 0x00012003000075a7 */ /* 0x0022a400080211ff */
[----:B--2---:R-:W-:Y:S05]  /*94b0*/  @!P1 NANOSLEEP.SYNCS 0x989680 ;  /* 0x009896800000995d */ /* 0x004fea0003900000 */
[----:B------:R-:W2:Y:S02]  /*94c0*/  @!P1 SYNCS.PHASECHK.TRANS64 P1, [R0+URZ+0x120], R3 ;  /* 0x00012003000095a7 */ /* 0x000ea400080210ff */
[----:B--2---:R-:W-:Y:S05]  /*94d0*/  @!P1 BRA `(.L_x_169) ;  /* 0xfffffffc00f09947 */ /* 0x004fea000383ffff */
[----:B------:R-:W-:Y:S05]  /*94e0*/  BRA `(.L_x_170) ;  /* 0xffffffa400e07947 */ /* 0x000fea000383ffff */
.L_x_77:
[----:B----4-:R4:W1:Y:S02]  /*94f0*/  SYNCS.PHASECHK.TRANS64.TRYWAIT P0, [R0+URZ+0xc0], R3 ;  /* 0x0000c003000075a7 */ /* 0x01086400080011ff */
[----:B-1----:R-:W-:Y:S05]  /*9500*/  @!P0 NANOSLEEP.SYNCS 0x989680 ;  /* 0x009896800000895d */ /* 0x002fea0003900000 */
[----:B------:R-:W1:Y:S02]  /*9510*/  @!P0 SYNCS.PHASECHK.TRANS64 P0, [R0+URZ+0xc0], R3 ;  /* 0x0000c003000085a7 */ /* 0x000e6400080010ff */
[----:B-1----:R-:W-:Y:S05]  /*9520*/  @!P0 BRA `(.L_x_77) ;  /* 0xfffffffc00f08947 */ /* 0x002fea000383ffff */
[----:B------:R-:W-:Y:S05]  /*9530*/  BRA `(.L_x_171) ;  /* 0xffffffa800fc7947 */ /* 0x000fea000383ffff */
.L_x_80:
[----:B------:R-:W-:Y:S07]  /*9540*/  MOV R0, UR6 ;  /* 0x0000000600007c02 */ /* 0x000fee0008000f00 */
.L_x_172:
[----:B----4-:R4:W1:Y:S02]  /*9550*/  SYNCS.PHASECHK.TRANS64.TRYWAIT P0, [R0+URZ+0xb8], R3 ;  /* 0x0000b803000075a7 */ /* 0x01086400080011ff */
[----:B-1----:R-:W-:Y:S05]  /*9560*/  @!P0 NANOSLEEP.SYNCS 0x989680 ;  /* 0x009896800000895d */ /* 0x002fea0003900000 */
[----:B------:R-:W1:Y:S02]  /*9570*/  @!P0 SYNCS.PHASECHK.TRANS64 P0, [R0+URZ+0xb8], R3 ;  /* 0x0000b803000085a7 */ /* 0x000e6400080010ff */
[----:B-1----:R-:W-:Y:S05]  /*9580*/  @!P0 BRA `(.L_x_172) ;  /* 0xfffffffc00f08947 */ /* 0x002fea000383ffff */
[----:B------:R-:W-:Y:S05]  /*9590*/  BRA `(.L_x_79) ;  /* 0xffffffac00dc7947 */ /* 0x000fea000383ffff */
.L_x_83:
[----:B------:R-:W-:Y:S07]  /*95a0*/  MOV R0, UR6 ;  /* 0x0000000600007c02 */ /* 0x000fee0008000f00 */
.L_x_173:
[----:B--2---:R2:W4:Y:S02]  /*95b0*/  SYNCS.PHASECHK.TRANS64.TRYWAIT P0, [R0+URZ+0x90], R11 ;  /* 0x0000900b000075a7 */ /* 0x00452400080011ff */
[----:B----4-:R-:W-:Y:S05]  /*95c0*/  @!P0 NANOSLEEP.SYNCS 0x989680 ;  /* 0x009896800000895d */ /* 0x010fea0003900000 */
[----:B------:R-:W4:Y:S02]  /*95d0*/  @!P0 SYNCS.PHASECHK.TRANS64 P0, [R0+URZ+0x90], R11 ;  /* 0x0000900b000085a7 */ /* 0x000f2400080010ff */
[----:B----4-:R-:W-:Y:S05]  /*95e0*/  @!P0 BRA `(.L_x_173) ;  /* 0xfffffffc00f08947 */ /* 0x010fea000383ffff */
[----:B------:R-:W-:Y:S05]  /*95f0*/  BRA `(.L_x_174) ;  /* 0xffffffb000547947 */ /* 0x000fea000383ffff */
.L_x_84:
[----:B------:R-:W-:Y:S07]  /*9600*/  MOV R0, UR6 ;  /* 0x0000000600007c02 */ /* 0x000fee0008000f00 */
.L_x_175:
[----:B--2---:R2:W4:Y:S02]  /*9610*/  SYNCS.PHASECHK.TRANS64.TRYWAIT P0, [R0+URZ+0x98], R11 ;  /* 0x0000980b000075a7 */ /* 0x00452400080011ff */
[----:B----4-:R-:W-:Y:S05]  /*9620*/  @!P0 NANOSLEEP.SYNCS 0x989680 ;  /* 0x009896800000895d */ /* 0x010fea0003900000 */
[----:B------:R-:W4:Y:S02]  /*9630*/  @!P0 SYNCS.PHASECHK.TRANS64 P0, [R0+URZ+0x98], R11 ;  /* 0x0000980b000085a7 */ /* 0x000f2400080010ff */
[----:B----4-:R-:W-:Y:S05]  /*9640*/  @!P0 BRA `(.L_x_175) ;  /* 0xfffffffc00f08947 */ /* 0x010fea000383ffff */
[----:B------:R-:W-:Y:S05]  /*9650*/  BRA `(.L_x_176) ;  /* 0xffffffb000e47947 */ /* 0x000fea000383ffff */
.L_x_85:
[----:B------:R-:W-:Y:S07]  /*9660*/  MOV R0, UR6 ;  /* 0x0000000600007c02 */ /* 0x000fee0008000f00 */
.L_x_177:
[----:B--2---:R2:W4:Y:S02]  /*9670*/  SYNCS.PHASECHK.TRANS64.TRYWAIT P0, [R0+URZ+0xa0], R11 ;  /* 0x0000a00b000075a7 */ /* 0x00452400080011ff */
[----:B----4-:R-:W-:Y:S05]  /*9680*/  @!P0 NANOSLEEP.SYNCS 0x989680 ;  /* 0x009896800000895d */ /* 0x010fea0003900000 */
[----:B------:R-:W4:Y:S02]  /*9690*/  @!P0 SYNCS.PHASECHK.TRANS64 P0, [R0+URZ+0xa0], R11 ;  /* 0x0000a00b000085a7 */ /* 0x000f2400080010ff */
[----:B----4-:R-:W-:Y:S05]  /*96a0*/  @!P0 BRA `(.L_x_177) ;  /* 0xfffffffc00f08947 */ /* 0x010fea000383ffff */
[----:B------:R-:W-:Y:S05]  /*96b0*/  BRA `(.L_x_178) ;  /* 0xffffffb4007c7947 */ /* 0x000fea000383ffff */
.L_x_86:
[----:B------:R-:W-:Y:S07]  /*96c0*/  MOV R0, UR6 ;  /* 0x0000000600007c02 */ /* 0x000fee0008000f00 */
.L_x_179:
[----:B-1----:R1:W2:Y:S02]  /*96d0*/  SYNCS.PHASECHK.TRANS64.TRYWAIT P0, [R0+URZ+0xa8], R11 ;  /* 0x0000a80b000075a7 */ /* 0x0022a400080011ff */
[----:B--2---:R-:W-:Y:S05]  /*96e0*/  @!P0 NANOSLEEP.SYNCS 0x989680 ;  /* 0x009896800000895d */ /* 0x004fea0003900000 */
[----:B------:R-:W2:Y:S02]  /*96f0*/  @!P0 SYNCS.PHASECHK.TRANS64 P0, [R0+URZ+0xa8], R11 ;  /* 0x0000a80b000085a7 */ /* 0x000ea400080010ff */
[----:B--2---:R-:W-:Y:S05]  /*9700*/  @!P0 BRA `(.L_x_179) ;  /* 0xfffffffc00f08947 */ /* 0x004fea000383ffff */
[----:B------:R-:W-:Y:S05]  /*9710*/  BRA `(.L_x_180) ;  /* 0xffffffb800547947 */ /* 0x000fea000383ffff */
.L_x_88:
[----:B------:R-:W-:-:S07]  /*9720*/  MOV R0, UR6 ;  /* 0x0000000600007c02 */ /* 0x000fce0008000f00 */
.L_x_181:
[----:B-1----:R1:W2:Y:S02]  /*9730*/  SYNCS.PHASECHK.TRANS64.TRYWAIT P0, [R0+URZ+0x90], R3 ;  /* 0x00009003000075a7 */ /* 0x0022a400080011ff */
[----:B--2---:R-:W-:Y:S05]  /*9740*/  @!P0 NANOSLEEP.SYNCS 0x989680 ;  /* 0x009896800000895d */ /* 0x004fea0003900000 */
[----:B------:R-:W2:Y:S02]  /*9750*/  @!P0 SYNCS.PHASECHK.TRANS64 P0, [R0+URZ+0x90], R3 ;  /* 0x00009003000085a7 */ /* 0x000ea400080010ff */
[----:B--2---:R-:W-:Y:S05]  /*9760*/  @!P0 BRA `(.L_x_181) ;  /* 0xfffffffc00f08947 */ /* 0x004fea000383ffff */
[----:B------:R-:W-:Y:S05]  /*9770*/  BRA `(.L_x_182) ;  /* 0xffffffbc00147947 */ /* 0x000fea000383ffff */
.L_x_89:
[----:B-1----:R-:W-:-:S07]  /*9780*/  MOV R0, UR6 ;  /* 0x0000000600007c02 */ /* 0x002fce0008000f00 */
.L_x_183:
[----:B-1----:R1:W2:Y:S02]  /*9790*/  SYNCS.PHASECHK.TRANS64.TRYWAIT P0, [R0+URZ+0x98], R3 ;  /* 0x00009803000075a7 */ /* 0x0022a400080011ff */
[----:B--2---:R-:W-:Y:S05]  /*97a0*/  @!P0 NANOSLEEP.SYNCS 0x989680 ;  /* 0x009896800000895d */ /* 0x004fea0003900000 */
[----:B------:R-:W2:Y:S02]  /*97b0*/  @!P0 SYNCS.PHASECHK.TRANS64 P0, [R0+URZ+0x98], R3 ;  /* 0x00009803000085a7 */ /* 0x000ea400080010ff */
[----:B--2---:R-:W-:Y:S05]  /*97c0*/  @!P0 BRA `(.L_x_183) ;  /* 0xfffffffc00f08947 */ /* 0x004fea000383ffff */
[----:B------:R-:W-:Y:S05]  /*97d0*/  BRA `(.L_x_184) ;  /* 0xffffffbc00047947 */ /* 0x000fea000383ffff */
.L_x_90:
[----:B-1----:R-:W-:-:S07]  /*97e0*/  MOV R0, UR6 ;  /* 0x0000000600007c02 */ /* 0x002fce0008000f00 */
.L_x_185:
[----:B-1----:R1:W2:Y:S02]  /*97f0*/  SYNCS.PHASECHK.TRANS64.TRYWAIT P0, [R0+URZ+0xa0], R3 ;  /* 0x0000a003000075a7 */ /* 0x0022a400080011ff */
[----:B--2---:R-:W-:Y:S05]  /*9800*/  @!P0 NANOSLEEP.SYNCS 0x989680 ;  /* 0x009896800000895d */ /* 0x004fea0003900000 */
[----:B------:R-:W2:Y:S02]  /*9810*/  @!P0 SYNCS.PHASECHK.TRANS64 P0, [R0+URZ+0xa0], R3 ;  /* 0x0000a003000085a7 */ /* 0x000ea400080010ff */
[----:B--2---:R-:W-:Y:S05]  /*9820*/  @!P0 BRA `(.L_x_185) ;  /* 0xfffffffc00f08947 */ /* 0x004fea000383ffff */
[----:B------:R-:W-:Y:S05]  /*9830*/  BRA `(.L_x_186) ;  /* 0xffffffb800f47947 */ /* 0x000fea000383ffff */
.L_x_92:
[----:B--2---:R2:W4:Y:S02]  /*9840*/  SYNCS.PHASECHK.TRANS64.TRYWAIT P0, [R0+URZ+0xc0], R3 ;  /* 0x0000c003000075a7 */ /* 0x00452400080011ff */
[----:B----4-:R-:W-:Y:S05]  /*9850*/  @!P0 NANOSLEEP.SYNCS 0x989680 ;  /* 0x009896800000895d */ /* 0x010fea0003900000 */
[----:B------:R-:W4:Y:S02]  /*9860*/  @!P0 SYNCS.PHASECHK.TRANS64 P0, [R0+URZ+0xc0], R3 ;  /* 0x0000c003000085a7 */ /* 0x000f2400080010ff */
[----:B----4-:R-:W-:Y:S05]  /*9870*/  @!P0 BRA `(.L_x_92) ;  /* 0xfffffffc00f08947 */ /* 0x010fea000383ffff */
[----:B------:R-:W-:Y:S05]  /*9880*/  BRA `(.L_x_187) ;  /* 0xffffffbc00b07947 */ /* 0x000fea000383ffff */
.L_x_103:
[----:B-1----:R-:W-:Y:S04]  /*9890*/  MOV R3, UR48 ;  /* 0x0000003000037c02 */ /* 0x002fe80008000f00 */
[----:B------:R1:W3:Y:S03]  /*98a0*/  SYNCS.PHASECHK.TRANS64.TRYWAIT P1, [R3+URZ+0x70], R4 ;  /* 0x00007004030075a7 */ /* 0x0002e600080211ff */
[----:B---3--:R-:W-:Y:S05]  /*98b0*/  @!P1 NANOSLEEP.SYNCS 0x989680 ;  /* 0x009896800000995d */ /* 0x008fea0003900000 */
[----:B------:R-:W3:Y:S02]  /*98c0*/  @!P1 SYNCS.PHASECHK.TRANS64 P1, [R3+URZ+0x70], R4 ;  /* 0x00007004030095a7 */ /* 0x000ee400080210ff */
[----:B---3--:R-:W-:Y:S05]  /*98d0*/  @!P1 BRA `(.L_x_103) ;  /* 0xfffffffc00ec9947 */ /* 0x008fea000383ffff */
[----:B------:R-:W-:Y:S05]  /*98e0*/  BRA `(.L_x_102) ;  /* 0xffffffc800c47947 */ /* 0x000fea000383ffff */
.L_x_105:
[----:B-1----:R1:W4:Y:S02]  /*98f0*/  SYNCS.PHASECHK.TRANS64.TRYWAIT P0, [R79+URZ+0xe0], R0 ;  /* 0x0000e0004f0075a7 */ /* 0x00232400080011ff */
[----:B----4-:R-:W-:Y:S05]  /*9900*/  @!P0 NANOSLEEP.SYNCS 0x989680 ;  /* 0x009896800000895d */ /* 0x010fea0003900000 */
[----:B------:R-:W4:Y:S02]  /*9910*/  @!P0 SYNCS.PHASECHK.TRANS64 P0, [R79+URZ+0xe0], R0 ;  /* 0x0000e0004f0085a7 */ /* 0x000f2400080010ff */
[----:B----4-:R-:W-:Y:S05]  /*9920*/  @!P0 BRA `(.L_x_105) ;  /* 0xfffffffc00f08947 */ /* 0x010fea000383ffff */
[----:B------:R-:W-:Y:S05]  /*9930*/  BRA `(.L_x_104) ;  /* 0xffffffcc001c7947 */ /* 0x000fea000383ffff */
.L_x_114:
[----:B-1----:R1:W2:Y:S02]  /*9940*/  SYNCS.PHASECHK.TRANS64.TRYWAIT P0, [R3+URZ+0x70], R0 ;  /* 0x00007000030075a7 */ /* 0x0022a400080011ff */
[----:B--2---:R-:W-:Y:S05]  /*9950*/  @!P0 NANOSLEEP.SYNCS 0x989680 ;  /* 0x009896800000895d */ /* 0x004fea0003900000 */
[----:B------:R-:W2:Y:S02]  /*9960*/  @!P0 SYNCS.PHASECHK.TRANS64 P0, [R3+URZ+0x70], R0 ;  /* 0x00007000030085a7 */ /* 0x000ea400080010ff */
[----:B--2---:R-:W-:Y:S05]  /*9970*/  @!P0 BRA `(.L_x_114) ;  /* 0xfffffffc00f08947 */ /* 0x004fea000383ffff */
[----:B------:R-:W-:Y:S05]  /*9980*/  BRA `(.L_x_113) ;  /* 0xffffffd400187947 */ /* 0x000fea000383ffff */
.L_x_122:
[----:B-1----:R1:W2:Y:S02]  /*9990*/  SYNCS.PHASECHK.TRANS64.TRYWAIT P0, [R3+URZ+0x70], R6 ;  /* 0x00007006030075a7 */ /* 0x0022a400080011ff */
[----:B--2---:R-:W-:Y:S05]  /*99a0*/  @!P0 NANOSLEEP.SYNCS 0x989680 ;  /* 0x009896800000895d */ /* 0x004fea0003900000 */
[----:B------:R-:W2:Y:S02]  /*99b0*/  @!P0 SYNCS.PHASECHK.TRANS64 P0, [R3+URZ+0x70], R6 ;  /* 0x00007006030085a7 */ /* 0x000ea400080010ff */
[----:B--2---:R-:W-:Y:S05]  /*99c0*/  @!P0 BRA `(.L_x_122) ;  /* 0xfffffffc00f08947 */ /* 0x004fea000383ffff */
[----:B------:R-:W-:Y:S05]  /*99d0*/  BRA `(.L_x_121) ;  /* 0xffffffdc00787947 */ /* 0x000fea000383ffff */
.L_x_130:
[----:B-1----:R1:W2:Y:S02]  /*99e0*/  SYNCS.PHASECHK.TRANS64.TRYWAIT P0, [R20+URZ+0x70], R3 ;  /* 0x00007003140075a7 */ /* 0x0022a400080011ff */
[----:B--2---:R-:W-:Y:S05]  /*99f0*/  @!P0 NANOSLEEP.SYNCS 0x989680 ;  /* 0x009896800000895d */ /* 0x004fea0003900000 */
[----:B------:R-:W2:Y:S02]  /*9a00*/  @!P0 SYNCS.PHASECHK.TRANS64 P0, [R20+URZ+0x70], R3 ;  /* 0x00007003140085a7 */ /* 0x000ea400080010ff */
[----:B--2---:R-:W-:Y:S05]  /*9a10*/  @!P0 BRA `(.L_x_130) ;  /* 0xfffffffc00f08947 */ /* 0x004fea000383ffff */
[----:B------:R-:W-:Y:S05]  /*9a20*/  BRA `(.L_x_129) ;  /* 0xffffffe400d87947 */ /* 0x000fea000383ffff */
        .weak           $__internal_0_$__cuda_sm10x_tcgen05_guardrail_trap_col_being_dealloced_not_returned_by_alloc
        .type           $__internal_0_$__cuda_sm10x_tcgen05_guardrail_trap_col_being_dealloced_not_returned_by_alloc,@function
        .size           $__internal_0_$__cuda_sm10x_tcgen05_guardrail_trap_col_being_dealloced_not_returned_by_alloc,($__internal_1_$__cuda_sm10x_tcgen05_guardrail_trap_phase_invalid_during_alloc - $__internal_0_$__cuda_sm10x_tcgen05_guardrail_trap_col_being_dealloced_not_returned_by_alloc)
$__internal_0_$__cuda_sm10x_tcgen05_guardrail_trap_col_being_dealloced_not_returned_by_alloc:
[----:B------:R-:W-:Y:S05]  /*9a30*/  BPT.TRAP 0x1 ;  /* 0x000000040000795c */ /* 0x000fea0000300000 */
[----:B------:R-:W-:-:S04]  /*9a40*/  HFMA2 R3, -RZ, RZ, 0, 0 ;  /* 0x00000000ff037431 */ /* 0x000fc800000001ff */
[----:B------:R-:W-:Y:S05]  /*9a50*/  RET.REL.NODEC R2 `(_ZN7cutlass13device_kernelINS_4gemm6kernel13GemmUniversalIN4cute5tupleIJiiiiEEENS1_10collective13CollectiveMmaINS1_41MainloopSm100TmaUmmaWarpSpecializedSparseILi7ELi2ELi2ENS5_IJNS4_1CILi2EEENSA_ILi1EEESC_EEEEENS5_IJNSA_ILi256EEENSA_ILi64EEENSA_ILi128EEEEEENS_6half_tENS5_IJNS4_6LayoutINS5_IJiNS5_IJSB_iEEEiEEENS5_IJlNS5_IJSC_SB_EEElEEEEENSK_INS5_IJNS5_IJNS5_IJNSA_ILi8EEESB_SQ_EEEiEEENS5_IJNS5_IJNSA_ILi16EEESB_NSA_ILi4EEEEEEiEEEiEEENS5_IJNS5_IJNS5_IJSH_ST_NSA_ILi2048EEEEEENSA_ILi16384EEEEEENS5_IJNS5_IJSC_NSA_ILi1024EEENSA_ILi32EEEEEElEEElEEEEEEEESJ_NS5_IJlSC_lEEENS4_8TiledMMAINS4_8MMA_AtomIJNS4_33SM100_MMA_F16BF16_2x1SM_SS_SPARSEISJ_SJ_fLi256ELi64ELNS4_4UMMA5MajorE0ELS1E_0ELNS1D_7ScaleInE0ELS1F_0EEEEEENSK_INS5_IJSC_SC_SC_EEENS5_IJNSA_ILi0EEES1J_S1J_EEEEENS5_IJNS4_10UnderscoreES1M_S1M_EEEEENS4_18SM100_TMA_2SM_LOADENS4_14ComposedLayoutINS4_7SwizzleILi3ELi4ELi3EEENS4_25smem_sparse_ptr_flag_bitsILi2ELi16EEENSK_INS5_IJNS5_IJSC_SQ_EEENS5_IJSB_SG_EEEEEENS5_IJNS5_IJS1J_SH_EEESN_EEEEEEEvNS4_8identityES1P_NS1Q_IS1S_NS4_18smem_ptr_flag_bitsILi16EEENSK_INS5_IJSQ_SG_EEENS5_IJSG_SC_EEEEEEEvS22_EENS_8epilogue10collective18CollectiveEpilogueINS2A_23Sm100TmaWarpSpecializedILi4ELi2ELi16ELb1ELb0EEEJNS5_IJSH_SG_SH_EEENS5_IJNSK_ISH_SC_EENSK_IST_SC_EEEEEfNS5_IJSC_llEEEfS2J_NS2A_6fusion15FusionCallbacksIS2E_NS2K_17LinearCombinationIffffLNS_15FloatRoundStyleE2EEES2F_S2I_JEEENS4_5SM1004TMEM4LOAD26SM100_TMEM_LOAD_32dp32b16xENS4_13SM90_TMA_LOADENS1Q_INS1R_ILi2ELi5ELi2EEENS23_ILi32EEENSK_INS5_IJS13_SU_EEENS5_IJSC_S13_EEEEEEENS4_39AutoVectorizingCopyWithAssumedAlignmentILi128EEENS4_14SM90_TMA_STOREES30_S32_S32_EEEvvEEEEvNT_6ParamsE) ;  /* 0xffffff6402687950 */ /* 0x000fea0003c3ffff */
        .weak           $__internal_1_$__cuda_sm10x_tcgen05_guardrail_trap_phase_invalid_during_alloc
        .type           $__internal_1_$__cuda_sm10x_tcgen05_guardrail_trap_phase_invalid_during_alloc,@function
        .size           $__internal_1_$__cuda_sm10x_tcgen05_guardrail_trap_phase_invalid_during_alloc,($__internal_2_$__cuda_sm10x_tcgen05_guardrail_trap_unallocated_columns_being_dealloced - $__internal_1_$__cuda_sm10x_tcgen05_guardrail_trap_phase_invalid_during_alloc)
$__internal_1_$__cuda_sm10x_tcgen05_guardrail_trap_phase_invalid_during_alloc:
[----:B------:R-:W-:Y:S05]  /*9a60*/  BPT.TRAP 0x1 ;  /* 0x000000040000795c */ /* 0x000fea0000300000 */
[----:B------:R-:W-:-:S04]  /*9a70*/  MOV R3, 0x0 ;  /* 0x0000000000037802 */ /* 0x000fc80000000f00 */
[----:B------:R-:W-:Y:S05]  /*9a80*/  RET.REL.NODEC R2 `(_ZN7cutlass13device_kernelINS_4gemm6kernel13GemmUniversalIN4cute5tupleIJiiiiEEENS1_10collective13CollectiveMmaINS1_41MainloopSm100TmaUmmaWarpSpecializedSparseILi7ELi2ELi2ENS5_IJNS4_1CILi2EEENSA_ILi1EEESC_EEEEENS5_IJNSA_ILi256EEENSA_ILi64EEENSA_ILi128EEEEEENS_6half_tENS5_IJNS4_6LayoutINS5_IJiNS5_IJSB_iEEEiEEENS5_IJlNS5_IJSC_SB_EEElEEEEENSK_INS5_IJNS5_IJNS5_IJNSA_ILi8EEESB_SQ_EEEiEEENS5_IJNS5_IJNSA_ILi16EEESB_NSA_ILi4EEEEEEiEEEiEEENS5_IJNS5_IJNS5_IJSH_ST_NSA_ILi2048EEEEEENSA_ILi16384EEEEEENS5_IJNS5_IJSC_NSA_ILi1024EEENSA_ILi32EEEEEElEEElEEEEEEEESJ_NS5_IJlSC_lEEENS4_8TiledMMAINS4_8MMA_AtomIJNS4_33SM100_MMA_F16BF16_2x1SM_SS_SPARSEISJ_SJ_fLi256ELi64ELNS4_4UMMA5MajorE0ELS1E_0ELNS1D_7ScaleInE0ELS1F_0EEEEEENSK_INS5_IJSC_SC_SC_EEENS5_IJNSA_ILi0EEES1J_S1J_EEEEENS5_IJNS4_10UnderscoreES1M_S1M_EEEEENS4_18SM100_TMA_2SM_LOADENS4_14ComposedLayoutINS4_7SwizzleILi3ELi4ELi3EEENS4_25smem_sparse_ptr_flag_bitsILi2ELi16EEENSK_INS5_IJNS5_IJSC_SQ_EEENS5_IJSB_SG_EEEEEENS5_IJNS5_IJS1J_SH_EEESN_EEEEEEEvNS4_8identityES1P_NS1Q_IS1S_NS4_18smem_ptr_flag_bitsILi16EEENSK_INS5_IJSQ_SG_EEENS5_IJSG_SC_EEEEEEEvS22_EENS_8epilogue10collective18CollectiveEpilogueINS2A_23Sm100TmaWarpSpecializedILi4ELi2ELi16ELb1ELb0EEEJNS5_IJSH_SG_SH_EEENS5_IJNSK_ISH_SC_EENSK_IST_SC_EEEEEfNS5_IJSC_llEEEfS2J_NS2A_6fusion15FusionCallbacksIS2E_NS2K_17LinearCombinationIffffLNS_15FloatRoundStyleE2EEES2F_S2I_JEEENS4_5SM1004TMEM4LOAD26SM100_TMEM_LOAD_32dp32b16xENS4_13SM90_TMA_LOADENS1Q_INS1R_ILi2ELi5ELi2EEENS23_ILi32EEENSK_INS5_IJS13_SU_EEENS5_IJSC_S13_EEEEEEENS4_39AutoVectorizingCopyWithAssumedAlignmentILi128EEENS4_14SM90_TMA_STOREES30_S32_S32_EEEvvEEEEvNT_6ParamsE) ;  /* 0xffffff64025c7950 */ /* 0x000fea0003c3ffff */
        .weak           $__internal_2_$__cuda_sm10x_tcgen05_guardrail_trap_unallocated_columns_being_dealloced
        .type           $__internal_2_$__cuda_sm10x_tcgen05_guardrail_trap_unallocated_columns_being_dealloced,@function
        .size           $__internal_2_$__cuda_sm10x_tcgen05_guardrail_trap_unallocated_columns_being_dealloced,(.L_x_189 - $__internal_2_$__cuda_sm10x_tcgen05_guardrail_trap_unallocated_columns_being_dealloced)
$__internal_2_$__cuda_sm10x_tcgen05_guardrail_trap_unallocated_columns_being_dealloced:
[----:B------:R-:W-:Y:S05]  /*9a90*/  BPT.TRAP 0x1 ;  /* 0x000000040000795c */ /* 0x000fea0000300000 */
[----:B------:R-:W-:-:S04]  /*9aa0*/  HFMA2 R3, -RZ, RZ, 0, 0 ;  /* 0x00000000ff037431 */ /* 0x000fc800000001ff */
[----:B------:R-:W-:Y:S05]  /*9ab0*/  RET.REL.NODEC R2 `(_ZN7cutlass13device_kernelINS_4gemm6kernel13GemmUniversalIN4cute5tupleIJiiiiEEENS1_10collective13CollectiveMmaINS1_41MainloopSm100TmaUmmaWarpSpecializedSparseILi7ELi2ELi2ENS5_IJNS4_1CILi2EEENSA_ILi1EEESC_EEEEENS5_IJNSA_ILi256EEENSA_ILi64EEENSA_ILi128EEEEEENS_6half_tENS5_IJNS4_6LayoutINS5_IJiNS5_IJSB_iEEEiEEENS5_IJlNS5_IJSC_SB_EEElEEEEENSK_INS5_IJNS5_IJNS5_IJNSA_ILi8EEESB_SQ_EEEiEEENS5_IJNS5_IJNSA_ILi16EEESB_NSA_ILi4EEEEEEiEEEiEEENS5_IJNS5_IJNS5_IJSH_ST_NSA_ILi2048EEEEEENSA_ILi16384EEEEEENS5_IJNS5_IJSC_NSA_ILi1024EEENSA_ILi32EEEEEElEEElEEEEEEEESJ_NS5_IJlSC_lEEENS4_8TiledMMAINS4_8MMA_AtomIJNS4_33SM100_MMA_F16BF16_2x1SM_SS_SPARSEISJ_SJ_fLi256ELi64ELNS4_4UMMA5MajorE0ELS1E_0ELNS1D_7ScaleInE0ELS1F_0EEEEEENSK_INS5_IJSC_SC_SC_EEENS5_IJNSA_ILi0EEES1J_S1J_EEEEENS5_IJNS4_10UnderscoreES1M_S1M_EEEEENS4_18SM100_TMA_2SM_LOADENS4_14ComposedLayoutINS4_7SwizzleILi3ELi4ELi3EEENS4_25smem_sparse_ptr_flag_bitsILi2ELi16EEENSK_INS5_IJNS5_IJSC_SQ_EEENS5_IJSB_SG_EEEEEENS5_IJNS5_IJS1J_SH_EEESN_EEEEEEEvNS4_8identityES1P_NS1Q_IS1S_NS4_18smem_ptr_flag_bitsILi16EEENSK_INS5_IJSQ_SG_EEENS5_IJSG_SC_EEEEEEEvS22_EENS_8epilogue10collective18CollectiveEpilogueINS2A_23Sm100TmaWarpSpecializedILi4ELi2ELi16ELb1ELb0EEEJNS5_IJSH_SG_SH_EEENS5_IJNSK_ISH_SC_EENSK_IST_SC_EEEEEfNS5_IJSC_llEEEfS2J_NS2A_6fusion15FusionCallbacksIS2E_NS2K_17LinearCombinationIffffLNS_15FloatRoundStyleE2EEES2F_S2I_JEEENS4_5SM1004TMEM4LOAD26SM100_TMEM_LOAD_32dp32b16xENS4_13SM90_TMA_LOADENS1Q_INS1R_ILi2ELi5ELi2EEENS23_ILi32EEENSK_INS5_IJS13_SU_EEENS5_IJSC_S13_EEEEEEENS4_39AutoVectorizingCopyWithAssumedAlignmentILi128EEENS4_14SM90_TMA_STOREES30_S32_S32_EEEvvEEEEvNT_6ParamsE) ;  /* 0xffffff6402507950 */ /* 0x000fea0003c3ffff */
.L_x_188:
[----:B------:R-:W-:-:S00]  /*9ac0*/  BRA `(.L_x_188) ;  /* 0xfffffffc00fc7947 */ /* 0x000fc0000383ffff */
[----:B------:R-:W-:-:S00]  /*9ad0*/  NOP ;  /* 0x0000000000007918 */ /* 0x000fc00000000000 */
        /* <DEDUP_REMOVED lines=10> */
.L_x_189:


//--------------------- .nv.global.init           --------------------------
	.section	.nv.global.init,"aw",@progbits
.nv.global.init:
	.type		$str$27,@object
	.size		$str$27,($str$28 - $str$27)
$str$27:
        /*0000*/ 	.byte	0x28, 0x61, 0x64, 0x64, 0x72, 0x65, 0x73, 0x73, 0x20, 0x26, 0x20, 0x6d, 0x61, 0x73, 0x6b, 0x29
        /*0010*/ 	.byte	0x20, 0x3d, 0x3d, 0x20, 0x30, 0x00
	.type		$str$28,@object
	.size		$str$28,($str$26 - $str$28)
$str$28:
        /*0016*/ 	.byte	0x2f, 0x74, 0x6d, 0x70, 0x2f, 0x63, 0x75, 0x74, 0x6c, 0x61, 0x73, 0x73, 0x5f, 0x73, 0x77, 0x65
        /*0026*/ 	.byte	0x65, 0x70, 0x5f, 0x73, 0x72, 0x63, 0x2f, 0x69, 0x6e, 0x63, 0x6c, 0x75, 0x64, 0x65, 0x2f, 0x63
        /*0036*/ 	.byte	0x75, 0x74, 0x65, 0x2f, 0x70, 0x6f, 0x69, 0x6e, 0x74, 0x65, 0x72, 0x5f, 0x66, 0x6c, 0x61, 0x67
        /*0046*/ 	.byte	0x67, 0x65, 0x64, 0x2e, 0x68, 0x70, 0x70, 0x00
	.type		$str$26,@object
	.size		$str$26,($str$25 - $str$26)
$str$26:
        /*004e*/ 	.byte	0x2f, 0x74, 0x6d, 0x70, 0x2f, 0x63, 0x75, 0x74, 0x6c, 0x61, 0x73, 0x73, 0x5f, 0x73, 0x77, 0x65
        /*005e*/ 	.byte	0x65, 0x70, 0x5f, 0x73, 0x72, 0x63, 0x2f, 0x69, 0x6e, 0x63, 0x6c, 0x75, 0x64, 0x65, 0x2f, 0x63
        /*006e*/ 	.byte	0x75, 0x74, 0x65, 0x2f, 0x61, 0x74, 0x6f, 0x6d, 0x2f, 0x63, 0x6f, 0x70, 0x79, 0x5f, 0x74, 0x72
        /*007e*/ 	.byte	0x61, 0x69, 0x74, 0x73, 0x5f, 0x73, 0x6d, 0x31, 0x30, 0x30, 0x2e, 0x68, 0x70, 0x70, 0x00
	.type		$str$25,@object
	.size		$str$25,(__unnamed_1 - $str$25)
$str$25:
        /*008d*/ 	.byte	0x28, 0x28, 0x75, 0x69, 0x6e, 0x74, 0x33, 0x32, 0x5f, 0x74, 0x28, 0x74, 0x68, 0x72, 0x65, 0x61
        /*009d*/ 	.byte	0x64, 0x49, 0x64, 0x78, 0x2e, 0x78, 0x29, 0x20, 0x2f, 0x20, 0x33, 0x32, 0x29, 0x20, 0x25, 0x20
        /*00ad*/ 	.byte	0x34, 0x29, 0x20, 0x3d, 0x3d, 0x20, 0x28, 0x28, 0x28, 0x74, 0x6d, 0x65, 0x6d, 0x5f, 0x61, 0x64
        /*00bd*/ 	.byte	0x64, 0x72, 0x20, 0x3e, 0x3e, 0x20, 0x31, 0x36, 0x29, 0x20, 0x2f, 0x20, 0x33, 0x32, 0x29, 0x20
        /*00cd*/ 	.byte	0x25, 0x20, 0x34, 0x29, 0x00
	.type		__unnamed_1,@object
	.size		__unnamed_1,(__unnamed_2 - __unnamed_1)
__unnamed_1:
        /*00d2*/ 	.byte	0x61, 0x75, 0x74, 0x6f, 0x20, 0x63, 0x75, 0x74, 0x65, 0x3a, 0x3a, 0x61, 0x73, 0x5f, 0x70, 0x6f
        /* <DEDUP_REMOVED lines=23> */
        /*0252*/ 	.byte	0x3a, 0x43, 0x3c, 0x32, 0x30, 0x34, 0x38, 0x3e, 0x3e, 0x3e, 0x3e, 0x5d, 0x00
	.type		__unnamed_2,@object
	.size		__unnamed_2,(.L_2 - __unnamed_2)
__unnamed_2:
        /* <DEDUP_REMOVED lines=42> */
        /*04ff*/ 	.byte	0x3e, 0x5d, 0x00
.L_2:


//--------------------- .nv.shared._ZN7cutlass13device_kernelINS_4gemm6kernel13GemmUniversalIN4cute5tupleIJiiiiEEENS1_10collective13CollectiveMmaINS1_41MainloopSm100TmaUmmaWarpSpecializedSparseILi7ELi2ELi2ENS5_IJNS4_1CILi2EEENSA_ILi1EEESC_EEEEENS5_IJNSA_ILi256EEENSA_ILi64EEENSA_ILi128EEEEEENS_6half_tENS5_IJNS4_6LayoutINS5_IJiNS5_IJSB_iEEEiEEENS5_IJlNS5_IJSC_SB_EEElEEEEENSK_INS5_IJNS5_IJNS5_IJNSA_ILi8EEESB_SQ_EEEiEEENS5_IJNS5_IJNSA_ILi16EEESB_NSA_ILi4EEEEEEiEEEiEEENS5_IJNS5_IJNS5_IJSH_ST_NSA_ILi2048EEEEEENSA_ILi16384EEEEEENS5_IJNS5_IJSC_NSA_ILi1024EEENSA_ILi32EEEEEElEEElEEEEEEEESJ_NS5_IJlSC_lEEENS4_8TiledMMAINS4_8MMA_AtomIJNS4_33SM100_MMA_F16BF16_2x1SM_SS_SPARSEISJ_SJ_fLi256ELi64ELNS4_4UMMA5MajorE0ELS1E_0ELNS1D_7ScaleInE0ELS1F_0EEEEEENSK_INS5_IJSC_SC_SC_EEENS5_IJNSA_ILi0EEES1J_S1J_EEEEENS5_IJNS4_10UnderscoreES1M_S1M_EEEEENS4_18SM100_TMA_2SM_LOADENS4_14ComposedLayoutINS4_7SwizzleILi3ELi4ELi3EEENS4_25smem_sparse_ptr_flag_bitsILi2ELi16EEENSK_INS5_IJNS5_IJSC_SQ_EEENS5_IJSB_SG_EEEEEENS5_IJNS5_IJS1J_SH_EEESN_EEEEEEEvNS4_8identityES1P_NS1Q_IS1S_NS4_18smem_ptr_flag_bitsILi16EEENSK_INS5_IJSQ_SG_EEENS5_IJSG_SC_EEEEEEEvS22_EENS_8epilogue10collective18CollectiveEpilogueINS2A_23Sm100TmaWarpSpecializedILi4ELi2ELi16ELb1ELb0EEEJNS5_IJSH_SG_SH_EEENS5_IJNSK_ISH_SC_EENSK_IST_SC_EEEEEfNS5_IJSC_llEEEfS2J_NS2A_6fusion15FusionCallbacksIS2E_NS2K_17LinearCombinationIffffLNS_15FloatRoundStyleE2EEES2F_S2I_JEEENS4_5SM1004TMEM4LOAD26SM100_TMEM_LOAD_32dp32b16xENS4_13SM90_TMA_LOADENS1Q_INS1R_ILi2ELi5ELi2EEENS23_ILi32EEENSK_INS5_IJS13_SU_EEENS5_IJSC_S13_EEEEEEENS4_39AutoVectorizingCopyWithAssumedAlignmentILi128EEENS4_14SM90_TMA_STOREES30_S32_S32_EEEvvEEEEvNT_6ParamsE --------------------------
	.section	.nv.shared._ZN7cutlass13device_kernelINS_4gemm6kernel13GemmUniversalIN4cute5tupleIJiiiiEEENS1_10collective13CollectiveMmaINS1_41MainloopSm100TmaUmmaWarpSpecializedSparseILi7ELi2ELi2ENS5_IJNS4_1CILi2EEENSA_ILi1EEESC_EEEEENS5_IJNSA_ILi256EEENSA_ILi64EEENSA_ILi128EEEEEENS_6half_tENS5_IJNS4_6LayoutINS5_IJiNS5_IJSB_iEEEiEEENS5_IJlNS5_IJSC_SB_EEElEEEEENSK_INS5_IJNS5_IJNS5_IJNSA_ILi8EEESB_SQ_EEEiEEENS5_IJNS5_IJNSA_ILi16EEESB_NSA_ILi4EEEEEEiEEEiEEENS5_IJNS5_IJNS5_IJSH_ST_NSA_ILi2048EEEEEENSA_ILi16384EEEEEENS5_IJNS5_IJSC_NSA_ILi1024EEENSA_ILi32EEEEEElEEElEEEEEEEESJ_NS5_IJlSC_lEEENS4_8TiledMMAINS4_8MMA_AtomIJNS4_33SM100_MMA_F16BF16_2x1SM_SS_SPARSEISJ_SJ_fLi256ELi64ELNS4_4UMMA5MajorE0ELS1E_0ELNS1D_7ScaleInE0ELS1F_0EEEEEENSK_INS5_IJSC_SC_SC_EEENS5_IJNSA_ILi0EEES1J_S1J_EEEEENS5_IJNS4_10UnderscoreES1M_S1M_EEEEENS4_18SM100_TMA_2SM_LOADENS4_14ComposedLayoutINS4_7SwizzleILi3ELi4ELi3EEENS4_25smem_sparse_ptr_flag_bitsILi2ELi16EEENSK_INS5_IJNS5_IJSC_SQ_EEENS5_IJSB_SG_EEEEEENS5_IJNS5_IJS1J_SH_EEESN_EEEEEEEvNS4_8identityES1P_NS1Q_IS1S_NS4_18smem_ptr_flag_bitsILi16EEENSK_INS5_IJSQ_SG_EEENS5_IJSG_SC_EEEEEEEvS22_EENS_8epilogue10collective18CollectiveEpilogueINS2A_23Sm100TmaWarpSpecializedILi4ELi2ELi16ELb1ELb0EEEJNS5_IJSH_SG_SH_EEENS5_IJNSK_ISH_SC_EENSK_IST_SC_EEEEEfNS5_IJSC_llEEEfS2J_NS2A_6fusion15FusionCallbacksIS2E_NS2K_17LinearCombinationIffffLNS_15FloatRoundStyleE2EEES2F_S2I_JEEENS4_5SM1004TMEM4LOAD26SM100_TMEM_LOAD_32dp32b16xENS4_13SM90_TMA_LOADENS1Q_INS1R_ILi2ELi5ELi2EEENS23_ILi32EEENSK_INS5_IJS13_SU_EEENS5_IJSC_S13_EEEEEEENS4_39AutoVectorizingCopyWithAssumedAlignmentILi128EEENS4_14SM90_TMA_STOREES30_S32_S32_EEEvvEEEEvNT_6ParamsE,"aw",@nobits
	.sectionflags	@""
	.align	16
	.zero		1024


//--------------------- .nv.shared.reserved.0     --------------------------
	.section	.nv.shared.reserved.0,"aw",@nobits
	.weak		__nv_reservedSMEM_offset_0_alias
	.size		__nv_reservedSMEM_offset_0_alias, 0, 64
	.other		__nv_reservedSMEM_offset_0_alias,@"STO_CUDA_RESERVED_SHARED STV_DEFAULT"
__nv_reservedSMEM_offset_0_alias:
	.zero		0
.nv.shared.reserved.0:
	.zero		64
	.weak		__nv_reservedSMEM_tcgen05_partition
	.type		__nv_reservedSMEM_tcgen05_partition,@object
	.size		__nv_reservedSMEM_tcgen05_partition,(.L_0 - __nv_reservedSMEM_tcgen05_partition)
__nv_reservedSMEM_tcgen05_partition:
	.zero		32
.L_0:


//--------------------- .nv.global                --------------------------
	.section	.nv.global,"aw",@nobits
.nv.global:
	.type		_ZN39_INTERNAL_2da5e063_4_k_cu_f30cecf1_26604cute1_E,@object
	.size		_ZN39_INTERNAL_2da5e063_4_k_cu_f30cecf1_26604cute1_E,(_ZN39_INTERNAL_2da5e063_4_k_cu_f30cecf1_26604cuda3std3__45__cpo6cbeginE - _ZN39_INTERNAL_2da5e063_4_k_cu_f30cecf1_26604cute1_E)
_ZN39_INTERNAL_2da5e063_4_k_cu_f30cecf1_26604cute1_E:
	.zero		1
	.type		_ZN39_INTERNAL_2da5e063_4_k_cu_f30cecf1_26604cuda3std3__45__cpo6cbeginE,@object
	.size		_ZN39_INTERNAL_2da5e063_4_k_cu_f30cecf1_26604cuda3std3__45__cpo6cbeginE,(_ZN39_INTERNAL_2da5e063_4_k_cu_f30cecf1_26604cuda3std3__48in_placeE - _ZN39_INTERNAL_2da5e063_4_k_cu_f30cecf1_26604cuda3std3__45__cpo6cbeginE)
_ZN39_INTERNAL_2da5e063_4_k_cu_f30cecf1_26604cuda3std3__45__cpo6cbeginE:
	.zero		1
	.type		_ZN39_INTERNAL_2da5e063_4_k_cu_f30cecf1_26604cuda3std3__48in_placeE,@object
	.size		_ZN39_INTERNAL_2da5e063_4_k_cu_f30cecf1_26604cuda3std3__48in_placeE,(_ZN39_INTERNAL_2da5e063_4_k_cu_f30cecf1_26604cuda3std6ranges3__45__cpo9iter_moveE - _ZN39_INTERNAL_2da5e063_4_k_cu_f30cecf1_26604cuda3std3__48in_placeE)
_ZN39_INTERNAL_2da5e063_4_k_cu_f30cecf1_26604cuda3std3__48in_placeE:
	.zero		1
	.type		_ZN39_INTERNAL_2da5e063_4_k_cu_f30cecf1_26604cuda3std6ranges3__45__cpo9iter_moveE,@object
	.size		_ZN39_INTERNAL_2da5e063_4_k_cu_f30cecf1_26604cuda3std6ranges3__45__cpo9iter_moveE,(_ZN39_INTERNAL_2da5e063_4_k_cu_f30cecf1_26604cuda3std3__45__cpo5beginE - _ZN39_INTERNAL_2da5e063_4_k_cu_f30cecf1_26604cuda3std6ranges3__45__cpo9iter_moveE)
_ZN39_INTERNAL_2da5e063_4_k_cu_f30cecf1_26604cuda3std6ranges3__45__cpo9iter_moveE:
	.zero		1
	.type		_ZN39_INTERNAL_2da5e063_4_k_cu_f30cecf1_26604cuda3std3__45__cpo5beginE,@object
	.size		_ZN39_INTERNAL_2da5e063_4_k_cu_f30cecf1_26604cuda3std3__45__cpo5beginE,(_ZN39_INTERNAL_2da5e063_4_k_cu_f30cecf1_26604cuda3std3__441_GLOBAL__N__2da5e063_4_k_cu_f30cecf1_26606ignoreE - _ZN39_INTERNAL_2da5e063_4_k_cu_f30cecf1_26604cuda3std3__45__cpo5beginE)
_ZN39_INTERNAL_2da5e063_4_k_cu_f30cecf1_26604cuda3std3__45__cpo5beginE:
	.zero		1
	.type		_ZN39_INTERNAL_2da5e063_4_k_cu_f30cecf1_26604cuda3std3__441_GLOBAL__N__2da5e063_4_k_cu_f30cecf1_26606ignoreE,@object
	.size		_ZN39_INTERNAL_2da5e063_4_k_cu_f30cecf1_26604cuda3std3__441_GLOBAL__N__2da5e063_4_k_cu_f30cecf1_26606ignoreE,(_ZN39_INTERNAL_2da5e063_4_k_cu_f30cecf1_26604cute7productE - _ZN39_INTERNAL_2da5e063_4_k_cu_f30cecf1_26604cuda3std3__441_GLOBAL__N__2da5e063_4_k_cu_f30cecf1_26606ignoreE)
_ZN39_INTERNAL_2da5e063_4_k_cu_f30cecf1_26604cuda3std3__441_GLOBAL__N__2da5e063_4_k_cu_f30cecf1_26606ignoreE:
	.zero		1
	.type		_ZN39_INTERNAL_2da5e063_4_k_cu_f30cecf1_26604cute7productE,@object
	.size		_ZN39_INTERNAL_2da5e063_4_k_cu_f30cecf1_26604cute7productE,(_ZN39_INTERNAL_2da5e063_4_k_cu_f30cecf1_26604cuda3std3__45__cpo3endE - _ZN39_INTERNAL_2da5e063_4_k_cu_f30cecf1_26604cute7productE)
_ZN39_INTERNAL_2da5e063_4_k_cu_f30cecf1_26604cute7productE:
	.zero		1
	.type		_ZN39_INTERNAL_2da5e063_4_k_cu_f30cecf1_26604cuda3std3__45__cpo3endE,@object
	.size		_ZN39_INTERNAL_2da5e063_4_k_cu_f30cecf1_26604cuda3std3__45__cpo3endE,(_ZN39_INTERNAL_2da5e063_4_k_cu_f30cecf1_26604cuda3std3__419piecewise_constructE - _ZN39_INTERNAL_2da5e063_4_k_cu_f30cecf1_26604cuda3std3__45__cpo3endE)
_ZN39_INTERNAL_2da5e063_4_k_cu_f30cecf1_26604cuda3std3__45__cpo3endE:
	.zero		1
	.type		_ZN39_INTERNAL_2da5e063_4_k_cu_f30cecf1_26604cuda3std3__419piecewise_constructE,@object
	.size		_ZN39_INTERNAL_2da5e063_4_k_cu_f30cecf1_26604cuda3std3__419piecewise_constructE,(_ZN39_INTERNAL_2da5e063_4_k_cu_f30cecf1_26604cuda3std3__45__cpo4cendE - _ZN39_INTERNAL_2da5e063_4_k_cu_f30cecf1_26604cuda3std3__419piecewise_constructE)
_ZN39_INTERNAL_2da5e063_4_k_cu_f30cecf1_26604cuda3std3__419piecewise_constructE:
	.zero		1
	.type		_ZN39_INTERNAL_2da5e063_4_k_cu_f30cecf1_26604cuda3std3__45__cpo4cendE,@object
	.size		_ZN39_INTERNAL_2da5e063_4_k_cu_f30cecf1_26604cuda3std3__45__cpo4cendE,(_ZN39_INTERNAL_2da5e063_4_k_cu_f30cecf1_26604cuda3std6ranges3__45__cpo4swapE - _ZN39_INTERNAL_2da5e063_4_k_cu_f30cecf1_26604cuda3std3__45__cpo4cendE)
_ZN39_INTERNAL_2da5e063_4_k_cu_f30cecf1_26604cuda3std3__45__cpo4cendE:
	.zero		1
	.type		_ZN39_INTERNAL_2da5e063_4_k_cu_f30cecf1_26604cuda3std6ranges3__45__cpo4swapE,@object
	.size		_ZN39_INTERNAL_2da5e063_4_k_cu_f30cecf1_26604cuda3std6ranges3__45__cpo4swapE,(.L_10 - _ZN39_INTERNAL_2da5e063_4_k_cu_f30cecf1_26604cuda3std6ranges3__45__cpo4swapE)
_ZN39_INTERNAL_2da5e063_4_k_cu_f30cecf1_26604cuda3std6ranges3__45__cpo4swapE:
	.zero		1
.L_10:


//--------------------- .nv.constant0._ZN7cutlass13device_kernelINS_4gemm6kernel13GemmUniversalIN4cute5tupleIJiiiiEEENS1_10collective13CollectiveMmaINS1_41MainloopSm100TmaUmmaWarpSpecializedSparseILi7ELi2ELi2ENS5_IJNS4_1CILi2EEENSA_ILi1EEESC_EEEEENS5_IJNSA_ILi256EEENSA_ILi64EEENSA_ILi128EEEEEENS_6half_tENS5_IJNS4_6LayoutINS5_IJiNS5_IJSB_iEEEiEEENS5_IJlNS5_IJSC_SB_EEElEEEEENSK_INS5_IJNS5_IJNS5_IJNSA_ILi8EEESB_SQ_EEEiEEENS5_IJNS5_IJNSA_ILi16EEESB_NSA_ILi4EEEEEEiEEEiEEENS5_IJNS5_IJNS5_IJSH_ST_NSA_ILi2048EEEEEENSA_ILi16384EEEEEENS5_IJNS5_IJSC_NSA_ILi1024EEENSA_ILi32EEEEEElEEElEEEEEEEESJ_NS5_IJlSC_lEEENS4_8TiledMMAINS4_8MMA_AtomIJNS4_33SM100_MMA_F16BF16_2x1SM_SS_SPARSEISJ_SJ_fLi256ELi64ELNS4_4UMMA5MajorE0ELS1E_0ELNS1D_7ScaleInE0ELS1F_0EEEEEENSK_INS5_IJSC_SC_SC_EEENS5_IJNSA_ILi0EEES1J_S1J_EEEEENS5_IJNS4_10UnderscoreES1M_S1M_EEEEENS4_18SM100_TMA_2SM_LOADENS4_14ComposedLayoutINS4_7SwizzleILi3ELi4ELi3EEENS4_25smem_sparse_ptr_flag_bitsILi2ELi16EEENSK_INS5_IJNS5_IJSC_SQ_EEENS5_IJSB_SG_EEEEEENS5_IJNS5_IJS1J_SH_EEESN_EEEEEEEvNS4_8identityES1P_NS1Q_IS1S_NS4_18smem_ptr_flag_bitsILi16EEENSK_INS5_IJSQ_SG_EEENS5_IJSG_SC_EEEEEEEvS22_EENS_8epilogue10collective18CollectiveEpilogueINS2A_23Sm100TmaWarpSpecializedILi4ELi2ELi16ELb1ELb0EEEJNS5_IJSH_SG_SH_EEENS5_IJNSK_ISH_SC_EENSK_IST_SC_EEEEEfNS5_IJSC_llEEEfS2J_NS2A_6fusion15FusionCallbacksIS2E_NS2K_17LinearCombinationIffffLNS_15FloatRoundStyleE2EEES2F_S2I_JEEENS4_5SM1004TMEM4LOAD26SM100_TMEM_LOAD_32dp32b16xENS4_13SM90_TMA_LOADENS1Q_INS1R_ILi2ELi5ELi2EEENS23_ILi32EEENSK_INS5_IJS13_SU_EEENS5_IJSC_S13_EEEEEEENS4_39AutoVectorizingCopyWithAssumedAlignmentILi128EEENS4_14SM90_TMA_STOREES30_S32_S32_EEEvvEEEEvNT_6ParamsE --------------------------
	.section	.nv.constant0._ZN7cutlass13device_kernelINS_4gemm6kernel13GemmUniversalIN4cute5tupleIJiiiiEEENS1_10collective13CollectiveMmaINS1_41MainloopSm100TmaUmmaWarpSpecializedSparseILi7ELi2ELi2ENS5_IJNS4_1CILi2EEENSA_ILi1EEESC_EEEEENS5_IJNSA_ILi256EEENSA_ILi64EEENSA_ILi128EEEEEENS_6half_tENS5_IJNS4_6LayoutINS5_IJiNS5_IJSB_iEEEiEEENS5_IJlNS5_IJSC_SB_EEElEEEEENSK_INS5_IJNS5_IJNS5_IJNSA_ILi8EEESB_SQ_EEEiEEENS5_IJNS5_IJNSA_ILi16EEESB_NSA_ILi4EEEEEEiEEEiEEENS5_IJNS5_IJNS5_IJSH_ST_NSA_ILi2048EEEEEENSA_ILi16384EEEEEENS5_IJNS5_IJSC_NSA_ILi1024EEENSA_ILi32EEEEEElEEElEEEEEEEESJ_NS5_IJlSC_lEEENS4_8TiledMMAINS4_8MMA_AtomIJNS4_33SM100_MMA_F16BF16_2x1SM_SS_SPARSEISJ_SJ_fLi256ELi64ELNS4_4UMMA5MajorE0ELS1E_0ELNS1D_7ScaleInE0ELS1F_0EEEEEENSK_INS5_IJSC_SC_SC_EEENS5_IJNSA_ILi0EEES1J_S1J_EEEEENS5_IJNS4_10UnderscoreES1M_S1M_EEEEENS4_18SM100_TMA_2SM_LOADENS4_14ComposedLayoutINS4_7SwizzleILi3ELi4ELi3EEENS4_25smem_sparse_ptr_flag_bitsILi2ELi16EEENSK_INS5_IJNS5_IJSC_SQ_EEENS5_IJSB_SG_EEEEEENS5_IJNS5_IJS1J_SH_EEESN_EEEEEEEvNS4_8identityES1P_NS1Q_IS1S_NS4_18smem_ptr_flag_bitsILi16EEENSK_INS5_IJSQ_SG_EEENS5_IJSG_SC_EEEEEEEvS22_EENS_8epilogue10collective18CollectiveEpilogueINS2A_23Sm100TmaWarpSpecializedILi4ELi2ELi16ELb1ELb0EEEJNS5_IJSH_SG_SH_EEENS5_IJNSK_ISH_SC_EENSK_IST_SC_EEEEEfNS5_IJSC_llEEEfS2J_NS2A_6fusion15FusionCallbacksIS2E_NS2K_17LinearCombinationIffffLNS_15FloatRoundStyleE2EEES2F_S2I_JEEENS4_5SM1004TMEM4LOAD26SM100_TMEM_LOAD_32dp32b16xENS4_13SM90_TMA_LOADENS1Q_INS1R_ILi2ELi5ELi2EEENS23_ILi32EEENSK_INS5_IJS13_SU_EEENS5_IJSC_S13_EEEEEEENS4_39AutoVectorizingCopyWithAssumedAlignmentILi128EEENS4_14SM90_TMA_STOREES30_S32_S32_EEEvvEEEEvNT_6ParamsE,"a",@progbits
	.sectionflags	@""
	.align	4
.nv.constant0._ZN7cutlass13device_kernelINS_4gemm6kernel13GemmUniversalIN4cute5tupleIJiiiiEEENS1_10collective13CollectiveMmaINS1_41MainloopSm100TmaUmmaWarpSpecializedSparseILi7ELi2ELi2ENS5_IJNS4_1CILi2EEENSA_ILi1EEESC_EEEEENS5_IJNSA_ILi256EEENSA_ILi64EEENSA_ILi128EEEEEENS_6half_tENS5_IJNS4_6LayoutINS5_IJiNS5_IJSB_iEEEiEEENS5_IJlNS5_IJSC_SB_EEElEEEEENSK_INS5_IJNS5_IJNS5_IJNSA_ILi8EEESB_SQ_EEEiEEENS5_IJNS5_IJNSA_ILi16EEESB_NSA_ILi4EEEEEEiEEEiEEENS5_IJNS5_IJNS5_IJSH_ST_NSA_ILi2048EEEEEENSA_ILi16384EEEEEENS5_IJNS5_IJSC_NSA_ILi1024EEENSA_ILi32EEEEEElEEElEEEEEEEESJ_NS5_IJlSC_lEEENS4_8TiledMMAINS4_8MMA_AtomIJNS4_33SM100_MMA_F16BF16_2x1SM_SS_SPARSEISJ_SJ_fLi256ELi64ELNS4_4UMMA5MajorE0ELS1E_0ELNS1D_7ScaleInE0ELS1F_0EEEEEENSK_INS5_IJSC_SC_SC_EEENS5_IJNSA_ILi0EEES1J_S1J_EEEEENS5_IJNS4_10UnderscoreES1M_S1M_EEEEENS4_18SM100_TMA_2SM_LOADENS4_14ComposedLayoutINS4_7SwizzleILi3ELi4ELi3EEENS4_25smem_sparse_ptr_flag_bitsILi2ELi16EEENSK_INS5_IJNS5_IJSC_SQ_EEENS5_IJSB_SG_EEEEEENS5_IJNS5_IJS1J_SH_EEESN_EEEEEEEvNS4_8identityES1P_NS1Q_IS1S_NS4_18smem_ptr_flag_bitsILi16EEENSK_INS5_IJSQ_SG_EEENS5_IJSG_SC_EEEEEEEvS22_EENS_8epilogue10collective18CollectiveEpilogueINS2A_23Sm100TmaWarpSpecializedILi4ELi2ELi16ELb1ELb0EEEJNS5_IJSH_SG_SH_EEENS5_IJNSK_ISH_SC_EENSK_IST_SC_EEEEEfNS5_IJSC_llEEEfS2J_NS2A_6fusion15FusionCallbacksIS2E_NS2K_17LinearCombinationIffffLNS_15FloatRoundStyleE2EEES2F_S2I_JEEENS4_5SM1004TMEM4LOAD26SM100_TMEM_LOAD_32dp32b16xENS4_13SM90_TMA_LOADENS1Q_INS1R_ILi2ELi5ELi2EEENS23_ILi32EEENSK_INS5_IJS13_SU_EEENS5_IJSC_S13_EEEEEEENS4_39AutoVectorizingCopyWithAssumedAlignmentILi128EEENS4_14SM90_TMA_STOREES30_S32_S32_EEEvvEEEEvNT_6ParamsE:
	.zero		3456


//--------------------- SYMBOLS --------------------------

	.type		.nv.reservedSmem.offset0,@object
	.size		.nv.reservedSmem.offset0,0x4
	.type		.nv.reservedSmem.cap,@object
	.size		.nv.reservedSmem.cap,0x4
	.type		__assertfail,@function
